// auto-generated by cutlass_sweep.gemm — config: {"arch": "sm_100", "cluster_m": 1, "cluster_n": 2, "dtype": "e5m2", "stages": 4, "tile_k": 32, "tile_m": 64, "tile_n": 64}
#include "cutlass/cutlass.h"
#include "cutlass/gemm/collective/collective_builder.hpp"
#include "cutlass/gemm/device/gemm_universal_adapter.h"
#include "cutlass/gemm/kernel/gemm_universal.hpp"
#include "cutlass/epilogue/collective/collective_builder.hpp"

using ElemA = cutlass::float_e5m2_t;
using ElemB = cutlass::float_e5m2_t;
using ElemCD = cutlass::float_e5m2_t;
using Acc  = float;
using TileShape    = cute::Shape<cute::_64, cute::_64, cute::_32>;
using ClusterShape = cute::Shape<cute::_1, cute::_2, cute::_1>;

using CollectiveEpilogue = typename cutlass::epilogue::collective::CollectiveBuilder<
    cutlass::arch::Sm100, cutlass::arch::OpClassTensorOp,
    TileShape, ClusterShape,
    cutlass::epilogue::collective::EpilogueTileAuto,
    Acc, Acc,
    ElemCD, cutlass::layout::RowMajor, 128 / cutlass::sizeof_bits<ElemCD>::value,
    ElemCD, cutlass::layout::RowMajor, 128 / cutlass::sizeof_bits<ElemCD>::value,
    cutlass::epilogue::collective::EpilogueScheduleAuto
  >::CollectiveOp;

using CollectiveMainloop = typename cutlass::gemm::collective::CollectiveBuilder<
    cutlass::arch::Sm100, cutlass::arch::OpClassTensorOp,
    ElemA, cutlass::layout::RowMajor, 128 / cutlass::sizeof_bits<ElemA>::value,
    ElemB, cutlass::layout::ColumnMajor, 128 / cutlass::sizeof_bits<ElemB>::value,
    Acc,
    TileShape, ClusterShape,
    cutlass::gemm::collective::StageCount<4>,
    cutlass::gemm::collective::KernelScheduleAuto
  >::CollectiveOp;

using GemmKernel = cutlass::gemm::kernel::GemmUniversal<
    cute::Shape<int,int,int,int>,
    CollectiveMainloop,
    CollectiveEpilogue
>;
using Gemm = cutlass::gemm::device::GemmUniversalAdapter<GemmKernel>;

// Force the device kernel symbol into the cubin without needing a host main.
auto* _anchor = &cutlass::device_kernel<GemmKernel>;


// ===== COMPILED SASS (sm_100a) =====

	.target	sm_100a

	.elftype	@"ET_EXEC"


//--------------------- .note.nv.tkinfo           --------------------------
	.section	.note.nv.tkinfo,"",@"SHT_NOTE"
	.sectionflags	@"SHF_NOTE_NV_TKINFO"
	.tkinfo
        /*0018*/ 	.word	0x00000002
        /*0030*/ 	.string	""
        /*0030*/ 	.string	"ptxas"
        /*0030*/ 	.string	"Cuda compilation tools, release 13.0, V13.0.88"
        /*0030*/ 	.string	"Build cuda_13.0.r13.0/compiler.36424714_0"
        /*0030*/ 	.string	"-arch sm_100a -m 64 "



//--------------------- .note.nv.cuinfo           --------------------------
	.section	.note.nv.cuinfo,"",@"SHT_NOTE"
	.sectionflags	@"SHF_NOTE_NV_CUINFO"
        /*0018*/ 	.short	0x0002
        /*001a*/ 	.short	0x0064
        /*001c*/ 	.short	0x0082
	.zero		2


//--------------------- .nv.info                  --------------------------
	.section	.nv.info,"",@"SHT_CUDA_INFO"
	.align	4


	//----- nvinfo : EIATTR_REGCOUNT
	.align		4
        /*0000*/ 	.byte	0x04, 0x2f
        /*0002*/ 	.short	(.L_19 - .L_18)
	.align		4
.L_18:
        /*0004*/ 	.word	index@(_ZN7cutlass13device_kernelINS_4gemm6kernel13GemmUniversalIN4cute5tupleIJiiiiEEENS1_10collective13CollectiveMmaINS1_35MainloopSm100TmaUmmaWarpSpecializedILi4ELi2ELi4ENS5_IJNS4_1CILi1EEENSA_ILi2EEESB_EEEEENS5_IJNSA_ILi64EEESF_NSA_ILi32EEEEEENS_12float_e5m2_tENS5_IJlSB_lEEESI_SJ_NS4_8TiledMMAINS4_8MMA_AtomIJNS4_10MMA_TraitsINS4_19SM100_MMA_F8F6F4_SSEJSI_SI_fSF_SF_NS4_17integral_constantINS4_4UMMA5MajorELSQ_0EEESR_NSO_INSP_7ScaleInELSS_0EEEST_EEEEEENS4_6LayoutINS5_IJSB_SB_SB_EEENS5_IJNSA_ILi0EEESY_SY_EEEEENS5_IJNS4_10UnderscoreES11_S11_EEEEENS4_23SM90_TMA_LOAD_MULTICASTENS4_14ComposedLayoutINS4_7SwizzleILi1ELi4ELi3EEENS4_18smem_ptr_flag_bitsILi8EEENSW_INS5_IJNSA_ILi8EEESG_EEENS5_IJSG_SB_EEEEEEEvNS4_8identityENS4_13SM90_TMA_LOADES1E_vS1F_EENS_8epilogue10collective18CollectiveEpilogueINS1I_23Sm100TmaWarpSpecializedILi1ELi1ELi32ELb0ELb0EEEJSH_NS5_IJNSW_ISF_SB_EES1N_EEESI_SJ_SI_SJ_NS1I_6fusion15FusionCallbacksIS1M_NS1P_17LinearCombinationISI_fSI_fLNS_15FloatRoundStyleE2EEESH_S1O_JEEENS4_5SM1004TMEM4LOAD26SM100_TMEM_LOAD_16dp32b32xES1G_NS15_INS16_ILi2ELi4ELi3EEES19_NSW_INS5_IJS1A_SF_EEENS5_IJSF_SB_EEEEEEENS4_39AutoVectorizingCopyWithAssumedAlignmentILi128EEENS4_14SM90_TMA_STOREES23_S25_S25_EEEvvEEEEvNT_6ParamsE)
        /*0008*/ 	.word	0x00000059


	//----- nvinfo : EIATTR_FRAME_SIZE
	.align		4
.L_19:
        /*000c*/ 	.byte	0x04, 0x11
        /*000e*/ 	.short	(.L_21 - .L_20)
	.align		4
.L_20:
        /*0010*/ 	.word	index@($__internal_2_$__cuda_sm10x_tcgen05_guardrail_trap_unallocated_columns_being_dealloced)
        /*0014*/ 	.word	0x00000000


	//----- nvinfo : EIATTR_FRAME_SIZE
	.align		4
.L_21:
        /*0018*/ 	.byte	0x04, 0x11
        /*001a*/ 	.short	(.L_23 - .L_22)
	.align		4
.L_22:
        /*001c*/ 	.word	index@($__internal_1_$__cuda_sm10x_tcgen05_guardrail_trap_phase_invalid_during_alloc)
        /*0020*/ 	.word	0x00000000


	//----- nvinfo : EIATTR_FRAME_SIZE
	.align		4
.L_23:
        /*0024*/ 	.byte	0x04, 0x11
        /*0026*/ 	.short	(.L_25 - .L_24)
	.align		4
.L_24:
        /*0028*/ 	.word	index@($__internal_0_$__cuda_sm10x_tcgen05_guardrail_trap_col_being_dealloced_not_returned_by_alloc)
        /*002c*/ 	.word	0x00000000


	//----- nvinfo : EIATTR_FRAME_SIZE
	.align		4
.L_25:
        /*0030*/ 	.byte	0x04, 0x11
        /*0032*/ 	.short	(.L_27 - .L_26)
	.align		4
.L_26:
        /*0034*/ 	.word	index@(_ZN7cutlass13device_kernelINS_4gemm6kernel13GemmUniversalIN4cute5tupleIJiiiiEEENS1_10collective13CollectiveMmaINS1_35MainloopSm100TmaUmmaWarpSpecializedILi4ELi2ELi4ENS5_IJNS4_1CILi1EEENSA_ILi2EEESB_EEEEENS5_IJNSA_ILi64EEESF_NSA_ILi32EEEEEENS_12float_e5m2_tENS5_IJlSB_lEEESI_SJ_NS4_8TiledMMAINS4_8MMA_AtomIJNS4_10MMA_TraitsINS4_19SM100_MMA_F8F6F4_SSEJSI_SI_fSF_SF_NS4_17integral_constantINS4_4UMMA5MajorELSQ_0EEESR_NSO_INSP_7ScaleInELSS_0EEEST_EEEEEENS4_6LayoutINS5_IJSB_SB_SB_EEENS5_IJNSA_ILi0EEESY_SY_EEEEENS5_IJNS4_10UnderscoreES11_S11_EEEEENS4_23SM90_TMA_LOAD_MULTICASTENS4_14ComposedLayoutINS4_7SwizzleILi1ELi4ELi3EEENS4_18smem_ptr_flag_bitsILi8EEENSW_INS5_IJNSA_ILi8EEESG_EEENS5_IJSG_SB_EEEEEEEvNS4_8identityENS4_13SM90_TMA_LOADES1E_vS1F_EENS_8epilogue10collective18CollectiveEpilogueINS1I_23Sm100TmaWarpSpecializedILi1ELi1ELi32ELb0ELb0EEEJSH_NS5_IJNSW_ISF_SB_EES1N_EEESI_SJ_SI_SJ_NS1I_6fusion15FusionCallbacksIS1M_NS1P_17LinearCombinationISI_fSI_fLNS_15FloatRoundStyleE2EEESH_S1O_JEEENS4_5SM1004TMEM4LOAD26SM100_TMEM_LOAD_16dp32b32xES1G_NS15_INS16_ILi2ELi4ELi3EEES19_NSW_INS5_IJS1A_SF_EEENS5_IJSF_SB_EEEEEEENS4_39AutoVectorizingCopyWithAssumedAlignmentILi128EEENS4_14SM90_TMA_STOREES23_S25_S25_EEEvvEEEEvNT_6ParamsE)
        /*0038*/ 	.word	0x00000000


	//----- nvinfo : EIATTR_MIN_STACK_SIZE
	.align		4
.L_27:
        /*003c*/ 	.byte	0x04, 0x12
        /*003e*/ 	.short	(.L_29 - .L_28)
	.align		4
.L_28:
        /*0040*/ 	.word	index@(_ZN7cutlass13device_kernelINS_4gemm6kernel13GemmUniversalIN4cute5tupleIJiiiiEEENS1_10collective13CollectiveMmaINS1_35MainloopSm100TmaUmmaWarpSpecializedILi4ELi2ELi4ENS5_IJNS4_1CILi1EEENSA_ILi2EEESB_EEEEENS5_IJNSA_ILi64EEESF_NSA_ILi32EEEEEENS_12float_e5m2_tENS5_IJlSB_lEEESI_SJ_NS4_8TiledMMAINS4_8MMA_AtomIJNS4_10MMA_TraitsINS4_19SM100_MMA_F8F6F4_SSEJSI_SI_fSF_SF_NS4_17integral_constantINS4_4UMMA5MajorELSQ_0EEESR_NSO_INSP_7ScaleInELSS_0EEEST_EEEEEENS4_6LayoutINS5_IJSB_SB_SB_EEENS5_IJNSA_ILi0EEESY_SY_EEEEENS5_IJNS4_10UnderscoreES11_S11_EEEEENS4_23SM90_TMA_LOAD_MULTICASTENS4_14ComposedLayoutINS4_7SwizzleILi1ELi4ELi3EEENS4_18smem_ptr_flag_bitsILi8EEENSW_INS5_IJNSA_ILi8EEESG_EEENS5_IJSG_SB_EEEEEEEvNS4_8identityENS4_13SM90_TMA_LOADES1E_vS1F_EENS_8epilogue10collective18CollectiveEpilogueINS1I_23Sm100TmaWarpSpecializedILi1ELi1ELi32ELb0ELb0EEEJSH_NS5_IJNSW_ISF_SB_EES1N_EEESI_SJ_SI_SJ_NS1I_6fusion15FusionCallbacksIS1M_NS1P_17LinearCombinationISI_fSI_fLNS_15FloatRoundStyleE2EEESH_S1O_JEEENS4_5SM1004TMEM4LOAD26SM100_TMEM_LOAD_16dp32b32xES1G_NS15_INS16_ILi2ELi4ELi3EEES19_NSW_INS5_IJS1A_SF_EEENS5_IJSF_SB_EEEEEEENS4_39AutoVectorizingCopyWithAssumedAlignmentILi128EEENS4_14SM90_TMA_STOREES23_S25_S25_EEEvvEEEEvNT_6ParamsE)
        /*0044*/ 	.word	0x00000000
.L_29:


//--------------------- .nv.compat                --------------------------
	.section	.nv.compat,"",@"SHT_CUDA_COMPAT_INFO"
	.align	4
        /*0000*/ 	.byte	0x02, 0x09, 0x01, 0x00, 0x02, 0x02, 0x02, 0x00, 0x02, 0x05, 0x05, 0x00, 0x03, 0x07, 0x01, 0x01
        /*0010*/ 	.byte	0x02, 0x03, 0x01, 0x00, 0x02, 0x06, 0x01, 0x00, 0x04, 0x0b, 0x08, 0x00, 0x09, 0x00, 0x00, 0x00
        /*0020*/ 	.byte	0x00, 0x00, 0x00, 0x00


//--------------------- .nv.info._ZN7cutlass13device_kernelINS_4gemm6kernel13GemmUniversalIN4cute5tupleIJiiiiEEENS1_10collective13CollectiveMmaINS1_35MainloopSm100TmaUmmaWarpSpecializedILi4ELi2ELi4ENS5_IJNS4_1CILi1EEENSA_ILi2EEESB_EEEEENS5_IJNSA_ILi64EEESF_NSA_ILi32EEEEEENS_12float_e5m2_tENS5_IJlSB_lEEESI_SJ_NS4_8TiledMMAINS4_8MMA_AtomIJNS4_10MMA_TraitsINS4_19SM100_MMA_F8F6F4_SSEJSI_SI_fSF_SF_NS4_17integral_constantINS4_4UMMA5MajorELSQ_0EEESR_NSO_INSP_7ScaleInELSS_0EEEST_EEEEEENS4_6LayoutINS5_IJSB_SB_SB_EEENS5_IJNSA_ILi0EEESY_SY_EEEEENS5_IJNS4_10UnderscoreES11_S11_EEEEENS4_23SM90_TMA_LOAD_MULTICASTENS4_14ComposedLayoutINS4_7SwizzleILi1ELi4ELi3EEENS4_18smem_ptr_flag_bitsILi8EEENSW_INS5_IJNSA_ILi8EEESG_EEENS5_IJSG_SB_EEEEEEEvNS4_8identityENS4_13SM90_TMA_LOADES1E_vS1F_EENS_8epilogue10collective18CollectiveEpilogueINS1I_23Sm100TmaWarpSpecializedILi1ELi1ELi32ELb0ELb0EEEJSH_NS5_IJNSW_ISF_SB_EES1N_EEESI_SJ_SI_SJ_NS1I_6fusion15FusionCallbacksIS1M_NS1P_17LinearCombinationISI_fSI_fLNS_15FloatRoundStyleE2EEESH_S1O_JEEENS4_5SM1004TMEM4LOAD26SM100_TMEM_LOAD_16dp32b32xES1G_NS15_INS16_ILi2ELi4ELi3EEES19_NSW_INS5_IJS1A_SF_EEENS5_IJSF_SB_EEEEEEENS4_39AutoVectorizingCopyWithAssumedAlignmentILi128EEENS4_14SM90_TMA_STOREES23_S25_S25_EEEvvEEEEvNT_6ParamsE --------------------------
	.section	.nv.info._ZN7cutlass13device_kernelINS_4gemm6kernel13GemmUniversalIN4cute5tupleIJiiiiEEENS1_10collective13CollectiveMmaINS1_35MainloopSm100TmaUmmaWarpSpecializedILi4ELi2ELi4ENS5_IJNS4_1CILi1EEENSA_ILi2EEESB_EEEEENS5_IJNSA_ILi64EEESF_NSA_ILi32EEEEEENS_12float_e5m2_tENS5_IJlSB_lEEESI_SJ_NS4_8TiledMMAINS4_8MMA_AtomIJNS4_10MMA_TraitsINS4_19SM100_MMA_F8F6F4_SSEJSI_SI_fSF_SF_NS4_17integral_constantINS4_4UMMA5MajorELSQ_0EEESR_NSO_INSP_7ScaleInELSS_0EEEST_EEEEEENS4_6LayoutINS5_IJSB_SB_SB_EEENS5_IJNSA_ILi0EEESY_SY_EEEEENS5_IJNS4_10UnderscoreES11_S11_EEEEENS4_23SM90_TMA_LOAD_MULTICASTENS4_14ComposedLayoutINS4_7SwizzleILi1ELi4ELi3EEENS4_18smem_ptr_flag_bitsILi8EEENSW_INS5_IJNSA_ILi8EEESG_EEENS5_IJSG_SB_EEEEEEEvNS4_8identityENS4_13SM90_TMA_LOADES1E_vS1F_EENS_8epilogue10collective18CollectiveEpilogueINS1I_23Sm100TmaWarpSpecializedILi1ELi1ELi32ELb0ELb0EEEJSH_NS5_IJNSW_ISF_SB_EES1N_EEESI_SJ_SI_SJ_NS1I_6fusion15FusionCallbacksIS1M_NS1P_17LinearCombinationISI_fSI_fLNS_15FloatRoundStyleE2EEESH_S1O_JEEENS4_5SM1004TMEM4LOAD26SM100_TMEM_LOAD_16dp32b32xES1G_NS15_INS16_ILi2ELi4ELi3EEES19_NSW_INS5_IJS1A_SF_EEENS5_IJSF_SB_EEEEEEENS4_39AutoVectorizingCopyWithAssumedAlignmentILi128EEENS4_14SM90_TMA_STOREES23_S25_S25_EEEvvEEEEvNT_6ParamsE,"",@"SHT_CUDA_INFO"
	.sectionflags	@""
	.align	4


	//----- nvinfo : EIATTR_CUDA_API_VERSION
	.align		4
        /*0000*/ 	.byte	0x04, 0x37
        /*0002*/ 	.short	(.L_31 - .L_30)
.L_30:
        /*0004*/ 	.word	0x00000082


	//----- nvinfo : EIATTR_KPARAM_INFO
	.align		4
.L_31:
        /*0008*/ 	.byte	0x04, 0x17
        /*000a*/ 	.short	(.L_33 - .L_32)
.L_32:
        /*000c*/ 	.word	0x00000000
        /*0010*/ 	.short	0x0000
        /*0012*/ 	.short	0x0000
        /*0014*/ 	.byte	0x00, 0xf0, 0x01, 0x20


	//----- nvinfo : EIATTR_AT_ENTRY_FRAGMENTS
	.align		4
.L_33:
        /*0018*/ 	.byte	0x04, 0x4f
        /*001a*/ 	.short	(.L_35 - .L_34)


	//   ....[0]....
.L_34:
        /*001c*/ 	.word	0x00000006


	//----- nvinfo : EIATTR_RESERVED_SMEM_USED
	.align		4
.L_35:
        /*0020*/ 	.byte	0x01, 0x41
	.zero		2


	//----- nvinfo : EIATTR_SPARSE_MMA_MASK
	.align		4
        /*0024*/ 	.byte	0x03, 0x50
        /*0026*/ 	.short	0x0000


	//----- nvinfo : EIATTR_TCGEN05_1CTA_USED
	.align		4
        /*0028*/ 	.byte	0x01, 0x51
	.zero		2


	//----- nvinfo : EIATTR_MAXREG_COUNT
	.align		4
        /*002c*/ 	.byte	0x03, 0x1b
        /*002e*/ 	.short	0x00ff


	//----- nvinfo : EIATTR_NUM_BARRIERS
	.align		4
        /*0030*/ 	.byte	0x02, 0x4c
        /*0032*/ 	.byte	0x07
	.zero		1


	//----- nvinfo : EIATTR_EXTERNS
	.align		4
        /*0034*/ 	.byte	0x04, 0x0f
        /*0036*/ 	.short	(.L_37 - .L_36)


	//   ....[0]....
	.align		4
.L_36:
        /*0038*/ 	.word	index@(__assertfail)


	//----- nvinfo : EIATTR_MERCURY_ISA_VERSION
	.align		4
.L_37:
        /*003c*/ 	.byte	0x03, 0x5f
        /*003e*/ 	.short	0x0101


	//----- nvinfo : EIATTR_INT_WARP_WIDE_INSTR_OFFSETS
	.align		4
        /*0040*/ 	.byte	0x04, 0x31
        /*0042*/ 	.short	(.L_39 - .L_38)


	//   ....[0]....
.L_38:
        /*0044*/ 	.word	0x00003ae0


	//   ....[1]....
        /*0048*/ 	.word	0x00003b10


	//   ....[2]....
        /*004c*/ 	.word	0x00003b30


	//   ....[3]....
        /*0050*/ 	.word	0x00004660


	//   ....[4]....
        /*0054*/ 	.word	0x00004710


	//----- nvinfo : EIATTR_COOP_GROUP_MASK_REGIDS
	.align		4
.L_39:
        /*0058*/ 	.byte	0x04, 0x29
        /*005a*/ 	.short	(.L_41 - .L_40)


	//   ....[0]....
.L_40:
        /*005c*/ 	.word	0xffffffff


	//   ....[1]....
        /*0060*/ 	.word	0xffffffff


	//   ....[2]....
        /*0064*/ 	.word	0xffffffff


	//   ....[3]....
        /*0068*/ 	.word	0xffffffff


	//   ....[4]....
        /*006c*/ 	.word	0xffffffff


	//   ....[5]....
        /*0070*/ 	.word	0xffffffff


	//   ....[6]....
        /*0074*/ 	.word	0xffffffff


	//   ....[7]....
        /*0078*/ 	.word	0xffffffff


	//   ....[8]....
        /*007c*/ 	.word	0xffffffff


	//   ....[9]....
        /*0080*/ 	.word	0xffffffff


	//   ....[10]....
        /*0084*/ 	.word	0xffffffff


	//   ....[11]....
        /*0088*/ 	.word	0xffffffff


	//   ....[12]....
        /*008c*/ 	.word	0xffffffff


	//   ....[13]....
        /*0090*/ 	.word	0xffffffff


	//----- nvinfo : EIATTR_COOP_GROUP_INSTR_OFFSETS
	.align		4
.L_41:
        /*0094*/ 	.byte	0x04, 0x28
        /*0096*/ 	.short	(.L_43 - .L_42)


	//   ....[0]....
.L_42:
        /*0098*/ 	.word	0x00000080


	//   ....[1]....
        /*009c*/ 	.word	0x000004e0


	//   ....[2]....
        /*00a0*/ 	.word	0x00000690


	//   ....[3]....
        /*00a4*/ 	.word	0x000007d0


	//   ....[4]....
        /*00a8*/ 	.word	0x000008d0


	//   ....[5]....
        /*00ac*/ 	.word	0x00000a40


	//   ....[6]....
        /*00b0*/ 	.word	0x00000be0


	//   ....[7]....
        /*00b4*/ 	.word	0x00000d90


	//   ....[8]....
        /*00b8*/ 	.word	0x00001f80


	//   ....[9]....
        /*00bc*/ 	.word	0x00002e20


	//   ....[10]....
        /*00c0*/ 	.word	0x00003030


	//   ....[11]....
        /*00c4*/ 	.word	0x00003060


	//   ....[12]....
        /*00c8*/ 	.word	0x000039c0


	//   ....[13]....
        /*00cc*/ 	.word	0x00003bf0


	//----- nvinfo : EIATTR_VRC_CTA_INIT_COUNT
	.align		4
.L_43:
        /*00d0*/ 	.byte	0x02, 0x4a
        /*00d2*/ 	.byte	0x80
	.zero		1


	//----- nvinfo : EIATTR_SYSCALL_OFFSETS
	.align		4
        /*00d4*/ 	.byte	0x04, 0x46
        /*00d6*/ 	.short	(.L_45 - .L_44)


	//   ....[0]....
.L_44:
        /*00d8*/ 	.word	0x00005280


	//   ....[1]....
        /*00dc*/ 	.word	0x000053c0


	//   ....[2]....
        /*00e0*/ 	.word	0x00005b40


	//----- nvinfo : EIATTR_MBARRIER_INSTR_OFFSETS
	.align		4
.L_45:
        /*00e4*/ 	.byte	0x04, 0x39
        /*00e6*/ 	.short	(.L_47 - .L_46)


	//   ....[0]....
.L_46:
        /*00e8*/ 	.word	0x00000600
        /*00ec*/ 	.word	0x000000ff
        /*00f0*/ 	.word	0x00000000
        /*00f4*/ 	.short	0x0100
        /*00f6*/ 	.byte	0x04
	.zero		1


	//   ....[1]....
        /*00f8*/ 	.word	0x00000610
        /*00fc*/ 	.word	0x000000ff
        /*0100*/ 	.word	0x00000020
        /*0104*/ 	.short	0x0100
        /*0106*/ 	.byte	0x04
	.zero		1


	//   ....[2]....
        /*0108*/ 	.word	0x00000620
        /*010c*/ 	.word	0x000000ff
        /*0110*/ 	.word	0x00000008
        /*0114*/ 	.short	0x0100
        /*0116*/ 	.byte	0x04
	.zero		1


	//   ....[3]....
        /*0118*/ 	.word	0x00000630
        /*011c*/ 	.word	0x000000ff
        /*0120*/ 	.word	0x00000028
        /*0124*/ 	.short	0x0100
        /*0126*/ 	.byte	0x04
	.zero		1


	//   ....[4]....
        /*0128*/ 	.word	0x00000640
        /*012c*/ 	.word	0x000000ff
        /*0130*/ 	.word	0x00000010
        /*0134*/ 	.short	0x0100
        /*0136*/ 	.byte	0x04
	.zero		1


	//   ....[5]....
        /*0138*/ 	.word	0x00000650
        /*013c*/ 	.word	0x000000ff
        /*0140*/ 	.word	0x00000030
        /*0144*/ 	.short	0x0100
        /*0146*/ 	.byte	0x04
	.zero		1


	//   ....[6]....
        /*0148*/ 	.word	0x00000660
        /*014c*/ 	.word	0x000000ff
        /*0150*/ 	.word	0x00000018
        /*0154*/ 	.short	0x0100
        /*0156*/ 	.byte	0x04
	.zero		1


	//   ....[7]....
        /*0158*/ 	.word	0x00000670
        /*015c*/ 	.word	0x000000ff
        /*0160*/ 	.word	0x00000038
        /*0164*/ 	.short	0x0100
        /*0166*/ 	.byte	0x04
	.zero		1


	//   ....[8]....
        /*0168*/ 	.word	0x000007a0
        /*016c*/ 	.word	0x000000ff
        /*0170*/ 	.word	0x00000040
        /*0174*/ 	.short	0x0100
        /*0176*/ 	.byte	0x04
	.zero		1


	//   ....[9]....
        /*0178*/ 	.word	0x000007b0
        /*017c*/ 	.word	0x000000ff
        /*0180*/ 	.word	0x00000048
        /*0184*/ 	.short	0x0100
        /*0186*/ 	.byte	0x04
	.zero		1


	//   ....[10]....
        /*0188*/ 	.word	0x000008a0
        /*018c*/ 	.word	0x000000ff
        /*0190*/ 	.word	0x00000050
        /*0194*/ 	.short	0x0100
        /*0196*/ 	.byte	0x06
	.zero		1


	//   ....[11]....
        /*0198*/ 	.word	0x000008b0
        /*019c*/ 	.word	0x000000ff
        /*01a0*/ 	.word	0x00000058
        /*01a4*/ 	.short	0x0100
        /*01a6*/ 	.byte	0x06
	.zero		1


	//   ....[12]....
        /*01a8*/ 	.word	0x000009f0
        /*01ac*/ 	.word	0x000000ff
        /*01b0*/ 	.word	0x00000060
        /*01b4*/ 	.short	0x0100
        /*01b6*/ 	.byte	0x06
	.zero		1


	//   ....[13]....
        /*01b8*/ 	.word	0x00000a00
        /*01bc*/ 	.word	0x000000ff
        /*01c0*/ 	.word	0x00000070
        /*01c4*/ 	.short	0x0100
        /*01c6*/ 	.byte	0x06
	.zero		1


	//   ....[14]....
        /*01c8*/ 	.word	0x00000a10
        /*01cc*/ 	.word	0x000000ff
        /*01d0*/ 	.word	0x00000068
        /*01d4*/ 	.short	0x0100
        /*01d6*/ 	.byte	0x06
	.zero		1


	//   ....[15]....
        /*01d8*/ 	.word	0x00000a20
        /*01dc*/ 	.word	0x000000ff
        /*01e0*/ 	.word	0x00000078
        /*01e4*/ 	.short	0x0100
        /*01e6*/ 	.byte	0x06
	.zero		1


	//   ....[16]....
        /*01e8*/ 	.word	0x00000b50
        /*01ec*/ 	.word	0x000000ff
        /*01f0*/ 	.word	0x00000080
        /*01f4*/ 	.short	0x0100
        /*01f6*/ 	.byte	0x04
	.zero		1


	//   ....[17]....
        /*01f8*/ 	.word	0x00000b60
        /*01fc*/ 	.word	0x000000ff
        /*0200*/ 	.word	0x000000a0
        /*0204*/ 	.short	0x0100
        /*0206*/ 	.byte	0x04
	.zero		1


	//   ....[18]....
        /*0208*/ 	.word	0x00000b70
        /*020c*/ 	.word	0x000000ff
        /*0210*/ 	.word	0x00000088
        /*0214*/ 	.short	0x0100
        /*0216*/ 	.byte	0x04
	.zero		1


	//   ....[19]....
        /*0218*/ 	.word	0x00000b80
        /*021c*/ 	.word	0x000000ff
        /*0220*/ 	.word	0x000000a8
        /*0224*/ 	.short	0x0100
        /*0226*/ 	.byte	0x04
	.zero		1


	//   ....[20]....
        /*0228*/ 	.word	0x00000b90
        /*022c*/ 	.word	0x000000ff
        /*0230*/ 	.word	0x00000090
        /*0234*/ 	.short	0x0100
        /*0236*/ 	.byte	0x04
	.zero		1


	//   ....[21]....
        /*0238*/ 	.word	0x00000ba0
        /*023c*/ 	.word	0x000000ff
        /*0240*/ 	.word	0x000000b0
        /*0244*/ 	.short	0x0100
        /*0246*/ 	.byte	0x04
	.zero		1


	//   ....[22]....
        /*0248*/ 	.word	0x00000bb0
        /*024c*/ 	.word	0x000000ff
        /*0250*/ 	.word	0x00000098
        /*0254*/ 	.short	0x0100
        /*0256*/ 	.byte	0x04
	.zero		1


	//   ....[23]....
        /*0258*/ 	.word	0x00000bc0
        /*025c*/ 	.word	0x000000ff
        /*0260*/ 	.word	0x000000b8
        /*0264*/ 	.short	0x0100
        /*0266*/ 	.byte	0x04
	.zero		1


	//   ....[24]....
        /*0268*/ 	.word	0x00000cb0
        /*026c*/ 	.word	0x000000ff
        /*0270*/ 	.word	0x000000c0
        /*0274*/ 	.short	0x0100
        /*0276*/ 	.byte	0x04
	.zero		1


	//   ....[25]....
        /*0278*/ 	.word	0x00000cc0
        /*027c*/ 	.word	0x000000ff
        /*0280*/ 	.word	0x000000d0
        /*0284*/ 	.short	0x0100
        /*0286*/ 	.byte	0x04
	.zero		1


	//   ....[26]....
        /*0288*/ 	.word	0x00000cd0
        /*028c*/ 	.word	0x000000ff
        /*0290*/ 	.word	0x000000c8
        /*0294*/ 	.short	0x0100
        /*0296*/ 	.byte	0x04
	.zero		1


	//   ....[27]....
        /*0298*/ 	.word	0x00000ce0
        /*029c*/ 	.word	0x000000ff
        /*02a0*/ 	.word	0x000000d8
        /*02a4*/ 	.short	0x0100
        /*02a6*/ 	.byte	0x04
	.zero		1


	//   ....[28]....
        /*02a8*/ 	.word	0x00001800
        /*02ac*/ 	.word	0x00000000
        /*02b0*/ 	.word	0x000000d0
        /*02b4*/ 	.short	0x010a
        /*02b6*/ 	.byte	0xff
	.zero		1


	//   ....[29]....
        /*02b8*/ 	.word	0x00001830
        /*02bc*/ 	.word	0x00000000
        /*02c0*/ 	.word	0x000000c0
        /*02c4*/ 	.short	0x0101
        /*02c6*/ 	.byte	0xff
	.zero		1


	//   ....[30]....
        /*02c8*/ 	.word	0x00001900
        /*02cc*/ 	.word	0x000000ff
        /*02d0*/ 	.word	0x00000020
        /*02d4*/ 	.short	0x010a
        /*02d6*/ 	.byte	0x04
	.zero		1


	//   ....[31]....
        /*02d8*/ 	.word	0x00001980
        /*02dc*/ 	.word	0x000000ff
        /*02e0*/ 	.word	0x00000020
        /*02e4*/ 	.short	0x010a
        /*02e6*/ 	.byte	0x21
	.zero		1


	//   ....[32]....
        /*02e8*/ 	.word	0x00001b20
        /*02ec*/ 	.word	0x000000ff
        /*02f0*/ 	.word	0x00000020
        /*02f4*/ 	.short	0x010a
        /*02f6*/ 	.byte	0x08
	.zero		1


	//   ....[33]....
        /*02f8*/ 	.word	0x00001c30
        /*02fc*/ 	.word	0x000000ff
        /*0300*/ 	.word	0x00000058
        /*0304*/ 	.short	0x0101
        /*0306*/ 	.byte	0x06
	.zero		1


	//   ....[34]....
        /*0308*/ 	.word	0x00001c50
        /*030c*/ 	.word	0x000000ff
        /*0310*/ 	.word	0x00000020
        /*0314*/ 	.short	0x010a
        /*0316*/ 	.byte	0x04
	.zero		1


	//   ....[35]....
        /*0318*/ 	.word	0x00001cd0
        /*031c*/ 	.word	0x000000ff
        /*0320*/ 	.word	0x00000020
        /*0324*/ 	.short	0x010a
        /*0326*/ 	.byte	0x11
	.zero		1


	//   ....[36]....
        /*0328*/ 	.word	0x00001e70
        /*032c*/ 	.word	0x000000ff
        /*0330*/ 	.word	0x00000020
        /*0334*/ 	.short	0x010a
        /*0336*/ 	.byte	0x07
	.zero		1


	//   ....[37]....
        /*0338*/ 	.word	0x00001fb0
        /*033c*/ 	.word	0x00000003
        /*0340*/ 	.word	0x00000060
        /*0344*/ 	.short	0x010a
        /*0346*/ 	.byte	0xff
	.zero		1


	//   ....[38]....
        /*0348*/ 	.word	0x00002100
        /*034c*/ 	.word	0x00000000
        /*0350*/ 	.word	0x00000000
        /*0354*/ 	.short	0x0101
        /*0356*/ 	.byte	0xff
	.zero		1


	//   ....[39]....
        /*0358*/ 	.word	0x000026a0
        /*035c*/ 	.word	0x000000ff
        /*0360*/ 	.word	0x00000000
        /*0364*/ 	.short	0x010a
        /*0366*/ 	.byte	0x04
	.zero		1


	//   ....[40]....
        /*0368*/ 	.word	0x00002730
        /*036c*/ 	.word	0x000000ff
        /*0370*/ 	.word	0x00000000
        /*0374*/ 	.short	0x010a
        /*0376*/ 	.byte	0x05
	.zero		1


	//   ....[41]....
        /*0378*/ 	.word	0x000027c0
        /*037c*/ 	.word	0x000000ff
        /*0380*/ 	.word	0x00000000
        /*0384*/ 	.short	0x010a
        /*0386*/ 	.byte	0x05
	.zero		1


	//   ....[42]....
        /*0388*/ 	.word	0x00002860
        /*038c*/ 	.word	0x00000000
        /*0390*/ 	.word	0x00000000
        /*0394*/ 	.short	0x010a
        /*0396*/ 	.byte	0xff
	.zero		1


	//   ....[43]....
        /*0398*/ 	.word	0x00002980
        /*039c*/ 	.word	0x00000002
        /*03a0*/ 	.word	0x000000c0
        /*03a4*/ 	.short	0x010a
        /*03a6*/ 	.byte	0xff
	.zero		1


	//   ....[44]....
        /*03a8*/ 	.word	0x000029f0
        /*03ac*/ 	.word	0x00000002
        /*03b0*/ 	.word	0x00000000
        /*03b4*/ 	.short	0x0101
        /*03b6*/ 	.byte	0xff
	.zero		1


	//   ....[45]....
        /*03b8*/ 	.word	0x00002a10
        /*03bc*/ 	.word	0x000000ff
        /*03c0*/ 	.word	0x00000070
        /*03c4*/ 	.short	0x010a
        /*03c6*/ 	.byte	0x04
	.zero		1


	//   ....[46]....
        /*03c8*/ 	.word	0x00002b30
        /*03cc*/ 	.word	0x00000002
        /*03d0*/ 	.word	0x00000060
        /*03d4*/ 	.short	0x010a
        /*03d6*/ 	.byte	0xff
	.zero		1


	//   ....[47]....
        /*03d8*/ 	.word	0x00002c30
        /*03dc*/ 	.word	0x00000002
        /*03e0*/ 	.word	0x00000000
        /*03e4*/ 	.short	0x0101
        /*03e6*/ 	.byte	0xff
	.zero		1


	//   ....[48]....
        /*03e8*/ 	.word	0x00002cc0
        /*03ec*/ 	.word	0x000000ff
        /*03f0*/ 	.word	0x00000070
        /*03f4*/ 	.short	0x0106
        /*03f6*/ 	.byte	0x04
	.zero		1


	//   ....[49]....
        /*03f8*/ 	.word	0x00002ce0
        /*03fc*/ 	.word	0x000000ff
        /*0400*/ 	.word	0x00000070
        /*0404*/ 	.short	0x010a
        /*0406*/ 	.byte	0x04
	.zero		1


	//   ....[50]....
        /*0408*/ 	.word	0x00002d70
        /*040c*/ 	.word	0x000000ff
        /*0410*/ 	.word	0x00000070
        /*0414*/ 	.short	0x0106
        /*0416*/ 	.byte	0x07
	.zero		1


	//   ....[51]....
        /*0418*/ 	.word	0x00002db0
        /*041c*/ 	.word	0x00000000
        /*0420*/ 	.word	0x00000070
        /*0424*/ 	.short	0x010a
        /*0426*/ 	.byte	0xff
	.zero		1


	//   ....[52]....
        /*0428*/ 	.word	0x000032a0
        /*042c*/ 	.word	0x00000000
        /*0430*/ 	.word	0x00000060
        /*0434*/ 	.short	0x010a
        /*0436*/ 	.byte	0xff
	.zero		1


	//   ....[53]....
        /*0438*/ 	.word	0x000033a0
        /*043c*/ 	.word	0x00000003
        /*0440*/ 	.word	0x00000000
        /*0444*/ 	.short	0x0101
        /*0446*/ 	.byte	0xff
	.zero		1


	//   ....[54]....
        /*0448*/ 	.word	0x000033b0
        /*044c*/ 	.word	0x000000ff
        /*0450*/ 	.word	0x00000000
        /*0454*/ 	.short	0x010a
        /*0456*/ 	.byte	0x04
	.zero		1


	//   ....[55]....
        /*0458*/ 	.word	0x000033d0
        /*045c*/ 	.word	0x000000ff
        /*0460*/ 	.word	0x000000a0
        /*0464*/ 	.short	0x010a
        /*0466*/ 	.byte	0x13
	.zero		1


	//   ....[56]....
        /*0468*/ 	.word	0x00003510
        /*046c*/ 	.word	0x000000ff
        /*0470*/ 	.word	0x00000000
        /*0474*/ 	.short	0x010a
        /*0476*/ 	.byte	0x06
	.zero		1


	//   ....[57]....
        /*0478*/ 	.word	0x00003610
        /*047c*/ 	.word	0x000000ff
        /*0480*/ 	.word	0x00000000
        /*0484*/ 	.short	0x010a
        /*0486*/ 	.byte	0x04
	.zero		1


	//   ....[58]....
        /*0488*/ 	.word	0x000037f0
        /*048c*/ 	.word	0x000000ff
        /*0490*/ 	.word	0x00000000
        /*0494*/ 	.short	0x010a
        /*0496*/ 	.byte	0x04
	.zero		1


	//   ....[59]....
        /*0498*/ 	.word	0x00003880
        /*049c*/ 	.word	0x000000ff
        /*04a0*/ 	.word	0x00000000
        /*04a4*/ 	.short	0x010a
        /*04a6*/ 	.byte	0x05
	.zero		1


	//   ....[60]....
        /*04a8*/ 	.word	0x00003910
        /*04ac*/ 	.word	0x000000ff
        /*04b0*/ 	.word	0x00000000
        /*04b4*/ 	.short	0x010a
        /*04b6*/ 	.byte	0x05
	.zero		1


	//   ....[61]....
        /*04b8*/ 	.word	0x000039a0
        /*04bc*/ 	.word	0x000000ff
        /*04c0*/ 	.word	0x00000000
        /*04c4*/ 	.short	0x010a
        /*04c6*/ 	.byte	0x04
	.zero		1


	//   ....[62]....
        /*04c8*/ 	.word	0x00003e40
        /*04cc*/ 	.word	0x0000000c
        /*04d0*/ 	.word	0x00000060
        /*04d4*/ 	.short	0x010a
        /*04d6*/ 	.byte	0xff
	.zero		1


	//   ....[63]....
        /*04d8*/ 	.word	0x00003fb0
        /*04dc*/ 	.word	0x00000000
        /*04e0*/ 	.word	0x00000000
        /*04e4*/ 	.short	0x0101
        /*04e6*/ 	.byte	0xff
	.zero		1


	//   ....[64]....
        /*04e8*/ 	.word	0x00004420
        /*04ec*/ 	.word	0x000000ff
        /*04f0*/ 	.word	0x00000058
        /*04f4*/ 	.short	0x010a
        /*04f6*/ 	.byte	0x11
	.zero		1


	//   ....[65]....
        /*04f8*/ 	.word	0x000045a0
        /*04fc*/ 	.word	0x000000ff
        /*0500*/ 	.word	0x00000048
        /*0504*/ 	.short	0x010a
        /*0506*/ 	.byte	0x11
	.zero		1


	//   ....[66]....
        /*0508*/ 	.word	0x000047b0
        /*050c*/ 	.word	0x000000ff
        /*0510*/ 	.word	0x00000040
        /*0514*/ 	.short	0x010b
        /*0516*/ 	.byte	0x11
	.zero		1


	//   ....[67]....
        /*0518*/ 	.word	0x000047c0
        /*051c*/ 	.word	0x000000ff
        /*0520*/ 	.word	0x00000000
        /*0524*/ 	.short	0x0101
        /*0526*/ 	.byte	0x30
	.zero		1


	//   ....[68]....
        /*0528*/ 	.word	0x00004800
        /*052c*/ 	.word	0x00000000
        /*0530*/ 	.word	0x00000048
        /*0534*/ 	.short	0x010a
        /*0536*/ 	.byte	0xff
	.zero		1


	//   ....[69]....
        /*0538*/ 	.word	0x00004b40
        /*053c*/ 	.word	0x00000003
        /*0540*/ 	.word	0x00000060
        /*0544*/ 	.short	0x010a
        /*0546*/ 	.byte	0xff
	.zero		1


	//   ....[70]....
        /*0548*/ 	.word	0x00004cc0
        /*054c*/ 	.word	0x00000000
        /*0550*/ 	.word	0x00000000
        /*0554*/ 	.short	0x0101
        /*0556*/ 	.byte	0xff
	.zero		1


	//   ....[71]....
        /*0558*/ 	.word	0x00005720
        /*055c*/ 	.word	0x000000ff
        /*0560*/ 	.word	0x00000040
        /*0564*/ 	.short	0x010a
        /*0566*/ 	.byte	0x2c
	.zero		1


	//   ....[72]....
        /*0568*/ 	.word	0x00005730
        /*056c*/ 	.word	0x00000016
        /*0570*/ 	.word	0x00000080
        /*0574*/ 	.short	0x010a
        /*0576*/ 	.byte	0xff
	.zero		1


	//   ....[73]....
        /*0578*/ 	.word	0x000058e0
        /*057c*/ 	.word	0x000000ff
        /*0580*/ 	.word	0x00000040
        /*0584*/ 	.short	0x010a
        /*0586*/ 	.byte	0x2c
	.zero		1


	//   ....[74]....
        /*0588*/ 	.word	0x000059c0
        /*058c*/ 	.word	0x000000ff
        /*0590*/ 	.word	0x00000000
        /*0594*/ 	.short	0x0101
        /*0596*/ 	.byte	0x04
	.zero		1


	//   ....[75]....
        /*0598*/ 	.word	0x00005a20
        /*059c*/ 	.word	0x00000016
        /*05a0*/ 	.word	0x00000080
        /*05a4*/ 	.short	0x010a
        /*05a6*/ 	.byte	0xff
	.zero		1


	//   ....[76]....
        /*05a8*/ 	.word	0x00005d90
        /*05ac*/ 	.word	0x000000ff
        /*05b0*/ 	.word	0x00000000
        /*05b4*/ 	.short	0x0101
        /*05b6*/ 	.byte	0x04
	.zero		1


	//   ....[77]....
        /*05b8*/ 	.word	0x00006670
        /*05bc*/ 	.word	0x00000000
        /*05c0*/ 	.word	0x000000d0
        /*05c4*/ 	.short	0x010a
        /*05c6*/ 	.byte	0xff
	.zero		1


	//   ....[78]....
        /*05c8*/ 	.word	0x000066d0
        /*05cc*/ 	.word	0x00000000
        /*05d0*/ 	.word	0x00000020
        /*05d4*/ 	.short	0x010a
        /*05d6*/ 	.byte	0xff
	.zero		1


	//   ....[79]....
        /*05d8*/ 	.word	0x00006730
        /*05dc*/ 	.word	0x00000000
        /*05e0*/ 	.word	0x00000020
        /*05e4*/ 	.short	0x010a
        /*05e6*/ 	.byte	0xff
	.zero		1


	//   ....[80]....
        /*05e8*/ 	.word	0x00006780
        /*05ec*/ 	.word	0x00000003
        /*05f0*/ 	.word	0x00000060
        /*05f4*/ 	.short	0x010a
        /*05f6*/ 	.byte	0xff
	.zero		1


	//   ....[81]....
        /*05f8*/ 	.word	0x000067e0
        /*05fc*/ 	.word	0x00000000
        /*0600*/ 	.word	0x00000000
        /*0604*/ 	.short	0x010a
        /*0606*/ 	.byte	0xff
	.zero		1


	//   ....[82]....
        /*0608*/ 	.word	0x00006840
        /*060c*/ 	.word	0x00000000
        /*0610*/ 	.word	0x00000000
        /*0614*/ 	.short	0x010a
        /*0616*/ 	.byte	0xff
	.zero		1


	//   ....[83]....
        /*0618*/ 	.word	0x000068a0
        /*061c*/ 	.word	0x00000000
        /*0620*/ 	.word	0x00000000
        /*0624*/ 	.short	0x010a
        /*0626*/ 	.byte	0xff
	.zero		1


	//   ....[84]....
        /*0628*/ 	.word	0x000068f0
        /*062c*/ 	.word	0x00000002
        /*0630*/ 	.word	0x000000c0
        /*0634*/ 	.short	0x010a
        /*0636*/ 	.byte	0xff
	.zero		1


	//   ....[85]....
        /*0638*/ 	.word	0x00006950
        /*063c*/ 	.word	0x00000002
        /*0640*/ 	.word	0x00000070
        /*0644*/ 	.short	0x010a
        /*0646*/ 	.byte	0xff
	.zero		1


	//   ....[86]....
        /*0648*/ 	.word	0x000069a0
        /*064c*/ 	.word	0x00000002
        /*0650*/ 	.word	0x00000060
        /*0654*/ 	.short	0x010a
        /*0656*/ 	.byte	0xff
	.zero		1


	//   ....[87]....
        /*0658*/ 	.word	0x00006a00
        /*065c*/ 	.word	0x00000000
        /*0660*/ 	.word	0x00000070
        /*0664*/ 	.short	0x010a
        /*0666*/ 	.byte	0xff
	.zero		1


	//   ....[88]....
        /*0668*/ 	.word	0x00006a50
        /*066c*/ 	.word	0x00000000
        /*0670*/ 	.word	0x00000060
        /*0674*/ 	.short	0x010a
        /*0676*/ 	.byte	0xff
	.zero		1


	//   ....[89]....
        /*0678*/ 	.word	0x00006ab0
        /*067c*/ 	.word	0x00000002
        /*0680*/ 	.word	0x000000a0
        /*0684*/ 	.short	0x010a
        /*0686*/ 	.byte	0xff
	.zero		1


	//   ....[90]....
        /*0688*/ 	.word	0x00006b10
        /*068c*/ 	.word	0x00000000
        /*0690*/ 	.word	0x00000000
        /*0694*/ 	.short	0x010a
        /*0696*/ 	.byte	0xff
	.zero		1


	//   ....[91]....
        /*0698*/ 	.word	0x00006b70
        /*069c*/ 	.word	0x00000000
        /*06a0*/ 	.word	0x00000000
        /*06a4*/ 	.short	0x010a
        /*06a6*/ 	.byte	0xff
	.zero		1


	//   ....[92]....
        /*06a8*/ 	.word	0x00006bd0
        /*06ac*/ 	.word	0x00000000
        /*06b0*/ 	.word	0x00000000
        /*06b4*/ 	.short	0x010a
        /*06b6*/ 	.byte	0xff
	.zero		1


	//   ....[93]....
        /*06b8*/ 	.word	0x00006c30
        /*06bc*/ 	.word	0x00000000
        /*06c0*/ 	.word	0x00000000
        /*06c4*/ 	.short	0x010a
        /*06c6*/ 	.byte	0xff
	.zero		1


	//   ....[94]....
        /*06c8*/ 	.word	0x00006c90
        /*06cc*/ 	.word	0x00000000
        /*06d0*/ 	.word	0x00000000
        /*06d4*/ 	.short	0x010a
        /*06d6*/ 	.byte	0xff
	.zero		1


	//   ....[95]....
        /*06d8*/ 	.word	0x00006ce0
        /*06dc*/ 	.word	0x0000000c
        /*06e0*/ 	.word	0x00000060
        /*06e4*/ 	.short	0x010a
        /*06e6*/ 	.byte	0xff
	.zero		1


	//   ....[96]....
        /*06e8*/ 	.word	0x00006d40
        /*06ec*/ 	.word	0x00000000
        /*06f0*/ 	.word	0x00000058
        /*06f4*/ 	.short	0x010a
        /*06f6*/ 	.byte	0xff
	.zero		1


	//   ....[97]....
        /*06f8*/ 	.word	0x00006da0
        /*06fc*/ 	.word	0x00000000
        /*0700*/ 	.word	0x00000048
        /*0704*/ 	.short	0x010a
        /*0706*/ 	.byte	0xff
	.zero		1


	//   ....[98]....
        /*0708*/ 	.word	0x00006df0
        /*070c*/ 	.word	0x00000003
        /*0710*/ 	.word	0x00000060
        /*0714*/ 	.short	0x010a
        /*0716*/ 	.byte	0xff
	.zero		1


	//   ....[99]....
        /*0718*/ 	.word	0x00006e50
        /*071c*/ 	.word	0x00000000
        /*0720*/ 	.word	0x00000040
        /*0724*/ 	.short	0x010a
        /*0726*/ 	.byte	0xff
	.zero		1


	//   ....[100]....
        /*0728*/ 	.word	0x00006ea0
        /*072c*/ 	.word	0x00000016
        /*0730*/ 	.word	0x00000080
        /*0734*/ 	.short	0x010a
        /*0736*/ 	.byte	0xff
	.zero		1


	//----- nvinfo : EIATTR_NUM_MBARRIERS
	.align		4
.L_47:
        /*0738*/ 	.byte	0x03, 0x38
        /*073a*/ 	.short	0x001c


	//----- nvinfo : EIATTR_EXIT_INSTR_OFFSETS
	.align		4
        /*073c*/ 	.byte	0x04, 0x1c
        /*073e*/ 	.short	(.L_49 - .L_48)


	//   ....[0]....
.L_48:
        /*0740*/ 	.word	0x00002890


	//   ....[1]....
        /*0744*/ 	.word	0x00002d80


	//   ....[2]....
        /*0748*/ 	.word	0x00002de0


	//   ....[3]....
        /*074c*/ 	.word	0x00003c00


	//   ....[4]....
        /*0750*/ 	.word	0x00004830


	//   ....[5]....
        /*0754*/ 	.word	0x00004870


	//   ....[6]....
        /*0758*/ 	.word	0x00006660


	//----- nvinfo : EIATTR_MAX_THREADS
	.align		4
.L_49:
        /*075c*/ 	.byte	0x04, 0x05
        /*075e*/ 	.short	(.L_51 - .L_50)
.L_50:
        /*0760*/ 	.word	0x00000100
        /*0764*/ 	.word	0x00000001
        /*0768*/ 	.word	0x00000001


	//----- nvinfo : EIATTR_CRS_STACK_SIZE
	.align		4
.L_51:
        /*076c*/ 	.byte	0x04, 0x1e
        /*076e*/ 	.short	(.L_53 - .L_52)
.L_52:
        /*0770*/ 	.word	0x00000000


	//----- nvinfo : EIATTR_CBANK_PARAM_SIZE
	.align		4
.L_53:
        /*0774*/ 	.byte	0x03, 0x19
        /*0776*/ 	.short	0x0800


	//----- nvinfo : EIATTR_PARAM_CBANK
	.align		4
        /*0778*/ 	.byte	0x04, 0x0a
        /*077a*/ 	.short	(.L_55 - .L_54)
	.align		4
.L_54:
        /*077c*/ 	.word	index@(.nv.constant0._ZN7cutlass13device_kernelINS_4gemm6kernel13GemmUniversalIN4cute5tupleIJiiiiEEENS1_10collective13CollectiveMmaINS1_35MainloopSm100TmaUmmaWarpSpecializedILi4ELi2ELi4ENS5_IJNS4_1CILi1EEENSA_ILi2EEESB_EEEEENS5_IJNSA_ILi64EEESF_NSA_ILi32EEEEEENS_12float_e5m2_tENS5_IJlSB_lEEESI_SJ_NS4_8TiledMMAINS4_8MMA_AtomIJNS4_10MMA_TraitsINS4_19SM100_MMA_F8F6F4_SSEJSI_SI_fSF_SF_NS4_17integral_constantINS4_4UMMA5MajorELSQ_0EEESR_NSO_INSP_7ScaleInELSS_0EEEST_EEEEEENS4_6LayoutINS5_IJSB_SB_SB_EEENS5_IJNSA_ILi0EEESY_SY_EEEEENS5_IJNS4_10UnderscoreES11_S11_EEEEENS4_23SM90_TMA_LOAD_MULTICASTENS4_14ComposedLayoutINS4_7SwizzleILi1ELi4ELi3EEENS4_18smem_ptr_flag_bitsILi8EEENSW_INS5_IJNSA_ILi8EEESG_EEENS5_IJSG_SB_EEEEEEEvNS4_8identityENS4_13SM90_TMA_LOADES1E_vS1F_EENS_8epilogue10collective18CollectiveEpilogueINS1I_23Sm100TmaWarpSpecializedILi1ELi1ELi32ELb0ELb0EEEJSH_NS5_IJNSW_ISF_SB_EES1N_EEESI_SJ_SI_SJ_NS1I_6fusion15FusionCallbacksIS1M_NS1P_17LinearCombinationISI_fSI_fLNS_15FloatRoundStyleE2EEESH_S1O_JEEENS4_5SM1004TMEM4LOAD26SM100_TMEM_LOAD_16dp32b32xES1G_NS15_INS16_ILi2ELi4ELi3EEES19_NSW_INS5_IJS1A_SF_EEENS5_IJSF_SB_EEEEEEENS4_39AutoVectorizingCopyWithAssumedAlignmentILi128EEENS4_14SM90_TMA_STOREES23_S25_S25_EEEvvEEEEvNT_6ParamsE)
        /*0780*/ 	.short	0x0380
        /*0782*/ 	.short	0x0800


	//----- nvinfo : EIATTR_SW_WAR
	.align		4
.L_55:
        /*0784*/ 	.byte	0x04, 0x36
        /*0786*/ 	.short	(.L_57 - .L_56)
.L_56:
        /*0788*/ 	.word	0x00000008
.L_57:


//--------------------- .nv.callgraph             --------------------------
	.section	.nv.callgraph,"",@"SHT_CUDA_CALLGRAPH"
	.align	4
	.sectionentsize	8
	.align		4
        /*0000*/ 	.word	0x00000000
	.align		4
        /*0004*/ 	.word	0xffffffff
	.align		4
        /*0008*/ 	.word	index@(_ZN7cutlass13device_kernelINS_4gemm6kernel13GemmUniversalIN4cute5tupleIJiiiiEEENS1_10collective13CollectiveMmaINS1_35MainloopSm100TmaUmmaWarpSpecializedILi4ELi2ELi4ENS5_IJNS4_1CILi1EEENSA_ILi2EEESB_EEEEENS5_IJNSA_ILi64EEESF_NSA_ILi32EEEEEENS_12float_e5m2_tENS5_IJlSB_lEEESI_SJ_NS4_8TiledMMAINS4_8MMA_AtomIJNS4_10MMA_TraitsINS4_19SM100_MMA_F8F6F4_SSEJSI_SI_fSF_SF_NS4_17integral_constantINS4_4UMMA5MajorELSQ_0EEESR_NSO_INSP_7ScaleInELSS_0EEEST_EEEEEENS4_6LayoutINS5_IJSB_SB_SB_EEENS5_IJNSA_ILi0EEESY_SY_EEEEENS5_IJNS4_10UnderscoreES11_S11_EEEEENS4_23SM90_TMA_LOAD_MULTICASTENS4_14ComposedLayoutINS4_7SwizzleILi1ELi4ELi3EEENS4_18smem_ptr_flag_bitsILi8EEENSW_INS5_IJNSA_ILi8EEESG_EEENS5_IJSG_SB_EEEEEEEvNS4_8identityENS4_13SM90_TMA_LOADES1E_vS1F_EENS_8epilogue10collective18CollectiveEpilogueINS1I_23Sm100TmaWarpSpecializedILi1ELi1ELi32ELb0ELb0EEEJSH_NS5_IJNSW_ISF_SB_EES1N_EEESI_SJ_SI_SJ_NS1I_6fusion15FusionCallbacksIS1M_NS1P_17LinearCombinationISI_fSI_fLNS_15FloatRoundStyleE2EEESH_S1O_JEEENS4_5SM1004TMEM4LOAD26SM100_TMEM_LOAD_16dp32b32xES1G_NS15_INS16_ILi2ELi4ELi3EEES19_NSW_INS5_IJS1A_SF_EEENS5_IJSF_SB_EEEEEEENS4_39AutoVectorizingCopyWithAssumedAlignmentILi128EEENS4_14SM90_TMA_STOREES23_S25_S25_EEEvvEEEEvNT_6ParamsE)
	.align		4
        /*000c*/ 	.word	index@(__assertfail)
	.align		4
        /*0010*/ 	.word	0x00000000
	.align		4
        /*0014*/ 	.word	0xfffffffe
	.align		4
        /*0018*/ 	.word	0x00000000
	.align		4
        /*001c*/ 	.word	0xfffffffd
	.align		4
        /*0020*/ 	.word	0x00000000
	.align		4
        /*0024*/ 	.word	0xfffffffc


//--------------------- .nv.constant4             --------------------------
	.section	.nv.constant4,"a",@progbits
	.align	8
	.align		8
.nv.constant4:
        /*0000*/ 	.dword	__assertfail
	.align		8
        /*0008*/ 	.dword	__unnamed_1
	.align		8
        /*0010*/ 	.dword	__unnamed_2
	.align		8
        /*0018*/ 	.dword	_ZN39_INTERNAL_f64f05fb_4_k_cu_76f66795_81574cuda3std3__45__cpo5beginE
	.align		8
        /*0020*/ 	.dword	_ZN39_INTERNAL_f64f05fb_4_k_cu_76f66795_81574cuda3std3__45__cpo3endE
	.align		8
        /*0028*/ 	.dword	_ZN39_INTERNAL_f64f05fb_4_k_cu_76f66795_81574cuda3std3__45__cpo6cbeginE
	.align		8
        /*0030*/ 	.dword	_ZN39_INTERNAL_f64f05fb_4_k_cu_76f66795_81574cuda3std3__45__cpo4cendE
	.align		8
        /*0038*/ 	.dword	_ZN39_INTERNAL_f64f05fb_4_k_cu_76f66795_81574cuda3std3__441_GLOBAL__N__f64f05fb_4_k_cu_76f66795_81576ignoreE
	.align		8
        /*0040*/ 	.dword	_ZN39_INTERNAL_f64f05fb_4_k_cu_76f66795_81574cuda3std3__419piecewise_constructE
	.align		8
        /*0048*/ 	.dword	_ZN39_INTERNAL_f64f05fb_4_k_cu_76f66795_81574cuda3std3__48in_placeE
	.align		8
        /*0050*/ 	.dword	_ZN39_INTERNAL_f64f05fb_4_k_cu_76f66795_81574cuda3std6ranges3__45__cpo4swapE
	.align		8
        /*0058*/ 	.dword	_ZN39_INTERNAL_f64f05fb_4_k_cu_76f66795_81574cuda3std6ranges3__45__cpo9iter_moveE
	.align		8
        /*0060*/ 	.dword	_ZN39_INTERNAL_f64f05fb_4_k_cu_76f66795_81574cute7productE
	.align		8
        /*0068*/ 	.dword	_ZN39_INTERNAL_f64f05fb_4_k_cu_76f66795_81574cute1_E
	.align		8
        /*0070*/ 	.dword	$str$25
	.align		8
        /*0078*/ 	.dword	$str$26
	.align		8
        /*0080*/ 	.dword	$str$27
	.align		8
        /*0088*/ 	.dword	$str$28


//--------------------- .text._ZN7cutlass13device_kernelINS_4gemm6kernel13GemmUniversalIN4cute5tupleIJiiiiEEENS1_10collective13CollectiveMmaINS1_35MainloopSm100TmaUmmaWarpSpecializedILi4ELi2ELi4ENS5_IJNS4_1CILi1EEENSA_ILi2EEESB_EEEEENS5_IJNSA_ILi64EEESF_NSA_ILi32EEEEEENS_12float_e5m2_tENS5_IJlSB_lEEESI_SJ_NS4_8TiledMMAINS4_8MMA_AtomIJNS4_10MMA_TraitsINS4_19SM100_MMA_F8F6F4_SSEJSI_SI_fSF_SF_NS4_17integral_constantINS4_4UMMA5MajorELSQ_0EEESR_NSO_INSP_7ScaleInELSS_0EEEST_EEEEEENS4_6LayoutINS5_IJSB_SB_SB_EEENS5_IJNSA_ILi0EEESY_SY_EEEEENS5_IJNS4_10UnderscoreES11_S11_EEEEENS4_23SM90_TMA_LOAD_MULTICASTENS4_14ComposedLayoutINS4_7SwizzleILi1ELi4ELi3EEENS4_18smem_ptr_flag_bitsILi8EEENSW_INS5_IJNSA_ILi8EEESG_EEENS5_IJSG_SB_EEEEEEEvNS4_8identityENS4_13SM90_TMA_LOADES1E_vS1F_EENS_8epilogue10collective18CollectiveEpilogueINS1I_23Sm100TmaWarpSpecializedILi1ELi1ELi32ELb0ELb0EEEJSH_NS5_IJNSW_ISF_SB_EES1N_EEESI_SJ_SI_SJ_NS1I_6fusion15FusionCallbacksIS1M_NS1P_17LinearCombinationISI_fSI_fLNS_15FloatRoundStyleE2EEESH_S1O_JEEENS4_5SM1004TMEM4LOAD26SM100_TMEM_LOAD_16dp32b32xES1G_NS15_INS16_ILi2ELi4ELi3EEES19_NSW_INS5_IJS1A_SF_EEENS5_IJSF_SB_EEEEEEENS4_39AutoVectorizingCopyWithAssumedAlignmentILi128EEENS4_14SM90_TMA_STOREES23_S25_S25_EEEvvEEEEvNT_6ParamsE --------------------------
	.section	.text._ZN7cutlass13device_kernelINS_4gemm6kernel13GemmUniversalIN4cute5tupleIJiiiiEEENS1_10collective13CollectiveMmaINS1_35MainloopSm100TmaUmmaWarpSpecializedILi4ELi2ELi4ENS5_IJNS4_1CILi1EEENSA_ILi2EEESB_EEEEENS5_IJNSA_ILi64EEESF_NSA_ILi32EEEEEENS_12float_e5m2_tENS5_IJlSB_lEEESI_SJ_NS4_8TiledMMAINS4_8MMA_AtomIJNS4_10MMA_TraitsINS4_19SM100_MMA_F8F6F4_SSEJSI_SI_fSF_SF_NS4_17integral_constantINS4_4UMMA5MajorELSQ_0EEESR_NSO_INSP_7ScaleInELSS_0EEEST_EEEEEENS4_6LayoutINS5_IJSB_SB_SB_EEENS5_IJNSA_ILi0EEESY_SY_EEEEENS5_IJNS4_10UnderscoreES11_S11_EEEEENS4_23SM90_TMA_LOAD_MULTICASTENS4_14ComposedLayoutINS4_7SwizzleILi1ELi4ELi3EEENS4_18smem_ptr_flag_bitsILi8EEENSW_INS5_IJNSA_ILi8EEESG_EEENS5_IJSG_SB_EEEEEEEvNS4_8identityENS4_13SM90_TMA_LOADES1E_vS1F_EENS_8epilogue10collective18CollectiveEpilogueINS1I_23Sm100TmaWarpSpecializedILi1ELi1ELi32ELb0ELb0EEEJSH_NS5_IJNSW_ISF_SB_EES1N_EEESI_SJ_SI_SJ_NS1I_6fusion15FusionCallbacksIS1M_NS1P_17LinearCombinationISI_fSI_fLNS_15FloatRoundStyleE2EEESH_S1O_JEEENS4_5SM1004TMEM4LOAD26SM100_TMEM_LOAD_16dp32b32xES1G_NS15_INS16_ILi2ELi4ELi3EEES19_NSW_INS5_IJS1A_SF_EEENS5_IJSF_SB_EEEEEEENS4_39AutoVectorizingCopyWithAssumedAlignmentILi128EEENS4_14SM90_TMA_STOREES23_S25_S25_EEEvvEEEEvNT_6ParamsE,"ax",@progbits
	.align	128
.text._ZN7cutlass13device_kernelINS_4gemm6kernel13GemmUniversalIN4cute5tupleIJiiiiEEENS1_10collective13CollectiveMmaINS1_35MainloopSm100TmaUmmaWarpSpecializedILi4ELi2ELi4ENS5_IJNS4_1CILi1EEENSA_ILi2EEESB_EEEEENS5_IJNSA_ILi64EEESF_NSA_ILi32EEEEEENS_12float_e5m2_tENS5_IJlSB_lEEESI_SJ_NS4_8TiledMMAINS4_8MMA_AtomIJNS4_10MMA_TraitsINS4_19SM100_MMA_F8F6F4_SSEJSI_SI_fSF_SF_NS4_17integral_constantINS4_4UMMA5MajorELSQ_0EEESR_NSO_INSP_7ScaleInELSS_0EEEST_EEEEEENS4_6LayoutINS5_IJSB_SB_SB_EEENS5_IJNSA_ILi0EEESY_SY_EEEEENS5_IJNS4_10UnderscoreES11_S11_EEEEENS4_23SM90_TMA_LOAD_MULTICASTENS4_14ComposedLayoutINS4_7SwizzleILi1ELi4ELi3EEENS4_18smem_ptr_flag_bitsILi8EEENSW_INS5_IJNSA_ILi8EEESG_EEENS5_IJSG_SB_EEEEEEEvNS4_8identityENS4_13SM90_TMA_LOADES1E_vS1F_EENS_8epilogue10collective18CollectiveEpilogueINS1I_23Sm100TmaWarpSpecializedILi1ELi1ELi32ELb0ELb0EEEJSH_NS5_IJNSW_ISF_SB_EES1N_EEESI_SJ_SI_SJ_NS1I_6fusion15FusionCallbacksIS1M_NS1P_17LinearCombinationISI_fSI_fLNS_15FloatRoundStyleE2EEESH_S1O_JEEENS4_5SM1004TMEM4LOAD26SM100_TMEM_LOAD_16dp32b32xES1G_NS15_INS16_ILi2ELi4ELi3EEES19_NSW_INS5_IJS1A_SF_EEENS5_IJSF_SB_EEEEEEENS4_39AutoVectorizingCopyWithAssumedAlignmentILi128EEENS4_14SM90_TMA_STOREES23_S25_S25_EEEvvEEEEvNT_6ParamsE:
        .type           _ZN7cutlass13device_kernelINS_4gemm6kernel13GemmUniversalIN4cute5tupleIJiiiiEEENS1_10collective13CollectiveMmaINS1_35MainloopSm100TmaUmmaWarpSpecializedILi4ELi2ELi4ENS5_IJNS4_1CILi1EEENSA_ILi2EEESB_EEEEENS5_IJNSA_ILi64EEESF_NSA_ILi32EEEEEENS_12float_e5m2_tENS5_IJlSB_lEEESI_SJ_NS4_8TiledMMAINS4_8MMA_AtomIJNS4_10MMA_TraitsINS4_19SM100_MMA_F8F6F4_SSEJSI_SI_fSF_SF_NS4_17integral_constantINS4_4UMMA5MajorELSQ_0EEESR_NSO_INSP_7ScaleInELSS_0EEEST_EEEEEENS4_6LayoutINS5_IJSB_SB_SB_EEENS5_IJNSA_ILi0EEESY_SY_EEEEENS5_IJNS4_10UnderscoreES11_S11_EEEEENS4_23SM90_TMA_LOAD_MULTICASTENS4_14ComposedLayoutINS4_7SwizzleILi1ELi4ELi3EEENS4_18smem_ptr_flag_bitsILi8EEENSW_INS5_IJNSA_ILi8EEESG_EEENS5_IJSG_SB_EEEEEEEvNS4_8identityENS4_13SM90_TMA_LOADES1E_vS1F_EENS_8epilogue10collective18CollectiveEpilogueINS1I_23Sm100TmaWarpSpecializedILi1ELi1ELi32ELb0ELb0EEEJSH_NS5_IJNSW_ISF_SB_EES1N_EEESI_SJ_SI_SJ_NS1I_6fusion15FusionCallbacksIS1M_NS1P_17LinearCombinationISI_fSI_fLNS_15FloatRoundStyleE2EEESH_S1O_JEEENS4_5SM1004TMEM4LOAD26SM100_TMEM_LOAD_16dp32b32xES1G_NS15_INS16_ILi2ELi4ELi3EEES19_NSW_INS5_IJS1A_SF_EEENS5_IJSF_SB_EEEEEEENS4_39AutoVectorizingCopyWithAssumedAlignmentILi128EEENS4_14SM90_TMA_STOREES23_S25_S25_EEEvvEEEEvNT_6ParamsE,@function
        .size           _ZN7cutlass13device_kernelINS_4gemm6kernel13GemmUniversalIN4cute5tupleIJiiiiEEENS1_10collective13CollectiveMmaINS1_35MainloopSm100TmaUmmaWarpSpecializedILi4ELi2ELi4ENS5_IJNS4_1CILi1EEENSA_ILi2EEESB_EEEEENS5_IJNSA_ILi64EEESF_NSA_ILi32EEEEEENS_12float_e5m2_tENS5_IJlSB_lEEESI_SJ_NS4_8TiledMMAINS4_8MMA_AtomIJNS4_10MMA_TraitsINS4_19SM100_MMA_F8F6F4_SSEJSI_SI_fSF_SF_NS4_17integral_constantINS4_4UMMA5MajorELSQ_0EEESR_NSO_INSP_7ScaleInELSS_0EEEST_EEEEEENS4_6LayoutINS5_IJSB_SB_SB_EEENS5_IJNSA_ILi0EEESY_SY_EEEEENS5_IJNS4_10UnderscoreES11_S11_EEEEENS4_23SM90_TMA_LOAD_MULTICASTENS4_14ComposedLayoutINS4_7SwizzleILi1ELi4ELi3EEENS4_18smem_ptr_flag_bitsILi8EEENSW_INS5_IJNSA_ILi8EEESG_EEENS5_IJSG_SB_EEEEEEEvNS4_8identityENS4_13SM90_TMA_LOADES1E_vS1F_EENS_8epilogue10collective18CollectiveEpilogueINS1I_23Sm100TmaWarpSpecializedILi1ELi1ELi32ELb0ELb0EEEJSH_NS5_IJNSW_ISF_SB_EES1N_EEESI_SJ_SI_SJ_NS1I_6fusion15FusionCallbacksIS1M_NS1P_17LinearCombinationISI_fSI_fLNS_15FloatRoundStyleE2EEESH_S1O_JEEENS4_5SM1004TMEM4LOAD26SM100_TMEM_LOAD_16dp32b32xES1G_NS15_INS16_ILi2ELi4ELi3EEES19_NSW_INS5_IJS1A_SF_EEENS5_IJSF_SB_EEEEEEENS4_39AutoVectorizingCopyWithAssumedAlignmentILi128EEENS4_14SM90_TMA_STOREES23_S25_S25_EEEvvEEEEvNT_6ParamsE,(.L_x_135 - _ZN7cutlass13device_kernelINS_4gemm6kernel13GemmUniversalIN4cute5tupleIJiiiiEEENS1_10collective13CollectiveMmaINS1_35MainloopSm100TmaUmmaWarpSpecializedILi4ELi2ELi4ENS5_IJNS4_1CILi1EEENSA_ILi2EEESB_EEEEENS5_IJNSA_ILi64EEESF_NSA_ILi32EEEEEENS_12float_e5m2_tENS5_IJlSB_lEEESI_SJ_NS4_8TiledMMAINS4_8MMA_AtomIJNS4_10MMA_TraitsINS4_19SM100_MMA_F8F6F4_SSEJSI_SI_fSF_SF_NS4_17integral_constantINS4_4UMMA5MajorELSQ_0EEESR_NSO_INSP_7ScaleInELSS_0EEEST_EEEEEENS4_6LayoutINS5_IJSB_SB_SB_EEENS5_IJNSA_ILi0EEESY_SY_EEEEENS5_IJNS4_10UnderscoreES11_S11_EEEEENS4_23SM90_TMA_LOAD_MULTICASTENS4_14ComposedLayoutINS4_7SwizzleILi1ELi4ELi3EEENS4_18smem_ptr_flag_bitsILi8EEENSW_INS5_IJNSA_ILi8EEESG_EEENS5_IJSG_SB_EEEEEEEvNS4_8identityENS4_13SM90_TMA_LOADES1E_vS1F_EENS_8epilogue10collective18CollectiveEpilogueINS1I_23Sm100TmaWarpSpecializedILi1ELi1ELi32ELb0ELb0EEEJSH_NS5_IJNSW_ISF_SB_EES1N_EEESI_SJ_SI_SJ_NS1I_6fusion15FusionCallbacksIS1M_NS1P_17LinearCombinationISI_fSI_fLNS_15FloatRoundStyleE2EEESH_S1O_JEEENS4_5SM1004TMEM4LOAD26SM100_TMEM_LOAD_16dp32b32xES1G_NS15_INS16_ILi2ELi4ELi3EEES19_NSW_INS5_IJS1A_SF_EEENS5_IJSF_SB_EEEEEEENS4_39AutoVectorizingCopyWithAssumedAlignmentILi128EEENS4_14SM90_TMA_STOREES23_S25_S25_EEEvvEEEEvNT_6ParamsE)
        .other          _ZN7cutlass13device_kernelINS_4gemm6kernel13GemmUniversalIN4cute5tupleIJiiiiEEENS1_10collective13CollectiveMmaINS1_35MainloopSm100TmaUmmaWarpSpecializedILi4ELi2ELi4ENS5_IJNS4_1CILi1EEENSA_ILi2EEESB_EEEEENS5_IJNSA_ILi64EEESF_NSA_ILi32EEEEEENS_12float_e5m2_tENS5_IJlSB_lEEESI_SJ_NS4_8TiledMMAINS4_8MMA_AtomIJNS4_10MMA_TraitsINS4_19SM100_MMA_F8F6F4_SSEJSI_SI_fSF_SF_NS4_17integral_constantINS4_4UMMA5MajorELSQ_0EEESR_NSO_INSP_7ScaleInELSS_0EEEST_EEEEEENS4_6LayoutINS5_IJSB_SB_SB_EEENS5_IJNSA_ILi0EEESY_SY_EEEEENS5_IJNS4_10UnderscoreES11_S11_EEEEENS4_23SM90_TMA_LOAD_MULTICASTENS4_14ComposedLayoutINS4_7SwizzleILi1ELi4ELi3EEENS4_18smem_ptr_flag_bitsILi8EEENSW_INS5_IJNSA_ILi8EEESG_EEENS5_IJSG_SB_EEEEEEEvNS4_8identityENS4_13SM90_TMA_LOADES1E_vS1F_EENS_8epilogue10collective18CollectiveEpilogueINS1I_23Sm100TmaWarpSpecializedILi1ELi1ELi32ELb0ELb0EEEJSH_NS5_IJNSW_ISF_SB_EES1N_EEESI_SJ_SI_SJ_NS1I_6fusion15FusionCallbacksIS1M_NS1P_17LinearCombinationISI_fSI_fLNS_15FloatRoundStyleE2EEESH_S1O_JEEENS4_5SM1004TMEM4LOAD26SM100_TMEM_LOAD_16dp32b32xES1G_NS15_INS16_ILi2ELi4ELi3EEES19_NSW_INS5_IJS1A_SF_EEENS5_IJSF_SB_EEEEEEENS4_39AutoVectorizingCopyWithAssumedAlignmentILi128EEENS4_14SM90_TMA_STOREES23_S25_S25_EEEvvEEEEvNT_6ParamsE,@"STO_CUDA_ENTRY STV_DEFAULT"
_ZN7cutlass13device_kernelINS_4gemm6kernel13GemmUniversalIN4cute5tupleIJiiiiEEENS1_10collective13CollectiveMmaINS1_35MainloopSm100TmaUmmaWarpSpecializedILi4ELi2ELi4ENS5_IJNS4_1CILi1EEENSA_ILi2EEESB_EEEEENS5_IJNSA_ILi64EEESF_NSA_ILi32EEEEEENS_12float_e5m2_tENS5_IJlSB_lEEESI_SJ_NS4_8TiledMMAINS4_8MMA_AtomIJNS4_10MMA_TraitsINS4_19SM100_MMA_F8F6F4_SSEJSI_SI_fSF_SF_NS4_17integral_constantINS4_4UMMA5MajorELSQ_0EEESR_NSO_INSP_7ScaleInELSS_0EEEST_EEEEEENS4_6LayoutINS5_IJSB_SB_SB_EEENS5_IJNSA_ILi0EEESY_SY_EEEEENS5_IJNS4_10UnderscoreES11_S11_EEEEENS4_23SM90_TMA_LOAD_MULTICASTENS4_14ComposedLayoutINS4_7SwizzleILi1ELi4ELi3EEENS4_18smem_ptr_flag_bitsILi8EEENSW_INS5_IJNSA_ILi8EEESG_EEENS5_IJSG_SB_EEEEEEEvNS4_8identityENS4_13SM90_TMA_LOADES1E_vS1F_EENS_8epilogue10collective18CollectiveEpilogueINS1I_23Sm100TmaWarpSpecializedILi1ELi1ELi32ELb0ELb0EEEJSH_NS5_IJNSW_ISF_SB_EES1N_EEESI_SJ_SI_SJ_NS1I_6fusion15FusionCallbacksIS1M_NS1P_17LinearCombinationISI_fSI_fLNS_15FloatRoundStyleE2EEESH_S1O_JEEENS4_5SM1004TMEM4LOAD26SM100_TMEM_LOAD_16dp32b32xES1G_NS15_INS16_ILi2ELi4ELi3EEES19_NSW_INS5_IJS1A_SF_EEENS5_IJSF_SB_EEEEEEENS4_39AutoVectorizingCopyWithAssumedAlignmentILi128EEENS4_14SM90_TMA_STOREES23_S25_S25_EEEvvEEEEvNT_6ParamsE:
[----:B------:R-:W1:Y:S01]  /*0000*/  LDC R1, c[0x0][0x37c] ;  /* 0x0000df00ff017b82 */ /* 0x000e620000000800 */
[----:B------:R-:W2:Y:S01]  /*0010*/  S2R R76, SR_TID.X ;  /* 0x00000000004c7919 */ /* 0x000ea20000002100 */
[----:B------:R-:W3:Y:S01]  /*0020*/  LDCU.64 UR8, c[0x0][0x890] ;  /* 0x00011200ff0877ac */ /* 0x000ee20008000a00 */
[----:B------:R-:W-:Y:S02]  /*0030*/  PRMT R79, RZ, 0x7610, R79 ;  /* 0x00007610ff4f7816 */ /* 0x000fe4000000004f */
[----:B------:R-:W-:Y:S01]  /*0040*/  ELECT P3, URZ, PT ;  /* 0x0000000000ff782f */ /* 0x000fe20003860000 */
[----:B---3--:R-:W-:-:S04]  /*0050*/  UISETP.NE.U32.AND UP0, UPT, UR8, URZ, UPT ;  /* 0x000000ff0800728c */ /* 0x008fc8000bf05070 */
[----:B------:R-:W-:Y:S01]  /*0060*/  UISETP.NE.AND.EX UP0, UPT, UR9, URZ, UPT, UP0 ;  /* 0x000000ff0900728c */ /* 0x000fe2000bf05300 */
[----:B--2---:R-:W-:-:S05]  /*0070*/  SHF.R.U32.HI R80, RZ, 0x5, R76 ;  /* 0x00000005ff507819 */ /* 0x004fca000001164c */
[----:B------:R-:W2:Y:S02]  /*0080*/  SHFL.IDX PT, R0, R80, RZ, 0x1f ;  /* 0x00001fff50007589 */ /* 0x000ea400000e0000 */
[----:B--2---:R-:W-:Y:S01]  /*0090*/  R2UR UR22, R0 ;  /* 0x00000000001672ca */ /* 0x004fe200000e0000 */
[----:B-1----:R-:W-:-:S14]  /*00a0*/  BRA.U UP0, `(.L_x_0) ;  /* 0x0000000100307547 */ /* 0x002fdc000b800000 */
[----:B------:R-:W1:Y:S02]  /*00b0*/  LDCU.64 UR4, c[0x0][0x888] ;  /* 0x00011100ff0477ac */ /* 0x000e640008000a00 */
[----:B-1----:R-:W-:-:S04]  /*00c0*/  UISETP.NE.U32.AND UP0, UPT, UR4, URZ, UPT ;  /* 0x000000ff0400728c */ /* 0x002fc8000bf05070 */
[----:B------:R-:W-:-:S09]  /*00d0*/  UISETP.NE.AND.EX UP0, UPT, UR5, URZ, UPT, UP0 ;  /* 0x000000ff0500728c */ /* 0x000fd2000bf05300 */
[----:B------:R-:W-:Y:S05]  /*00e0*/  BRA.U !UP0, `(.L_x_1) ;  /* 0x0000000108147547 */ /* 0x000fea000b800000 */
[----:B------:R-:W1:Y:S01]  /*00f0*/  LDC.64 R2, c[0x0][0x888] ;  /* 0x00022200ff027b82 */ /* 0x000e620000000a00 */
[----:B------:R-:W1:Y:S02]  /*0100*/  LDCU.64 UR4, c[0x0][0x358] ;  /* 0x00006b00ff0477ac */ /* 0x000e640008000a00 */
[----:B-1----:R1:W5:Y:S01]  /*0110*/  LDG.E R39, desc[UR4][R2.64] ;  /* 0x0000000402277981 */ /* 0x002362000c1e1900 */
[----:B------:R-:W-:Y:S01]  /*0120*/  HFMA2 R79, -RZ, RZ, 0, 5.9604644775390625e-08 ;  /* 0x00000001ff4f7431 */ /* 0x000fe200000001ff */
[----:B------:R-:W-:Y:S05]  /*0130*/  BRA `(.L_x_0) ;  /* 0x00000000000c7947 */ /* 0x000fea0003800000 */
.L_x_1:
[----:B------:R-:W1:Y:S01]  /*0140*/  LDCU UR4, c[0x0][0x880] ;  /* 0x00011000ff0477ac */ /* 0x000e620008000800 */
[----:B------:R-:W-:Y:S01]  /*0150*/  HFMA2 R79, -RZ, RZ, 0, 5.9604644775390625e-08 ;  /* 0x00000001ff4f7431 */ /* 0x000fe200000001ff */
[----:B-1----:R-:W-:-:S07]  /*0160*/  MOV R39, UR4 ;  /* 0x0000000400277c02 */ /* 0x002fce0008000f00 */
.L_x_0:
[----:B------:R-:W2:Y:S02]  /*0170*/  LDCU.64 UR4, c[0x0][0x8b0] ;  /* 0x00011600ff0477ac */ /* 0x000ea40008000a00 */
[----:B--2---:R-:W-:-:S04]  /*0180*/  UISETP.NE.U32.AND UP0, UPT, UR4, URZ, UPT ;  /* 0x000000ff0400728c */ /* 0x004fc8000bf05070 */
[----:B------:R-:W-:-:S09]  /*0190*/  UISETP.NE.AND.EX UP0, UPT, UR5, URZ, UPT, UP0 ;  /* 0x000000ff0500728c */ /* 0x000fd2000bf05300 */
[----:B------:R-:W-:Y:S05]  /*01a0*/  BRA.U UP0, `(.L_x_2) ;  /* 0x0000000100287547 */ /* 0x000fea000b800000 */
[----:B------:R-:W2:Y:S02]  /*01b0*/  LDCU.64 UR4, c[0x0][0x8a8] ;  /* 0x00011500ff0477ac */ /* 0x000ea40008000a00 */
[----:B--2---:R-:W-:-:S04]  /*01c0*/  UISETP.NE.U32.AND UP0, UPT, UR4, URZ, UPT ;  /* 0x000000ff0400728c */ /* 0x004fc8000bf05070 */
[----:B------:R-:W-:-:S09]  /*01d0*/  UISETP.NE.AND.EX UP0, UPT, UR5, URZ, UPT, UP0 ;  /* 0x000000ff0500728c */ /* 0x000fd2000bf05300 */
[----:B------:R-:W-:Y:S05]  /*01e0*/  BRA.U !UP0, `(.L_x_3) ;  /* 0x0000000108107547 */ /* 0x000fea000b800000 */
[----:B-1----:R-:W1:Y:S01]  /*01f0*/  LDC.64 R2, c[0x0][0x8a8] ;  /* 0x00022a00ff027b82 */ /* 0x002e620000000a00 */
[----:B------:R-:W1:Y:S02]  /*0200*/  LDCU.64 UR4, c[0x0][0x358] ;  /* 0x00006b00ff0477ac */ /* 0x000e640008000a00 */
[----:B-1----:R2:W5:Y:S01]  /*0210*/  LDG.E R38, desc[UR4][R2.64] ;  /* 0x0000000402267981 */ /* 0x002562000c1e1900 */
[----:B------:R-:W-:Y:S05]  /*0220*/  BRA `(.L_x_2) ;  /* 0x0000000000087947 */ /* 0x000fea0003800000 */
.L_x_3:
[----:B------:R-:W2:Y:S02]  /*0230*/  LDCU UR4, c[0x0][0x8a0] ;  /* 0x00011400ff0477ac */ /* 0x000ea40008000800 */
[----:B--2---:R-:W-:Y:S02]  /*0240*/  MOV R38, UR4 ;  /* 0x0000000400267c02 */ /* 0x004fe40008000f00 */
.L_x_2:
[----:B------:R-:W-:Y:S01]  /*0250*/  IMAD.U32 R0, RZ, RZ, UR22 ;  /* 0x00000016ff007e24 */ /* 0x000fe2000f8e00ff */
[----:B------:R-:W-:Y:S04]  /*0260*/  BSSY.RECONVERGENT B0, `(.L_x_4) ;  /* 0x000000c000007945 */ /* 0x000fe80003800200 */
[C---:B------:R-:W-:Y:S02]  /*0270*/  ISETP.NE.OR P1, PT, R0.reuse, 0x1, !P3 ;  /* 0x000000010000780c */ /* 0x040fe40005f25670 */
[----:B------:R-:W-:-:S11]  /*0280*/  ISETP.NE.OR P0, PT, R0, 0x3, !P3 ;  /* 0x000000030000780c */ /* 0x000fd60005f05670 */
[----:B------:R-:W-:Y:S05]  /*0290*/  @P1 BRA `(.L_x_5) ;  /* 0x0000000000201947 */ /* 0x000fea0003800000 */
[----:B------:R-:W3:Y:S02]  /*02a0*/  LDCU.64 UR4, c[0x0][0x348] ;  /* 0x00006900ff0477ac */ /* 0x000ee40008000a00 */
[----:B---3--:R-:W-:Y:S02]  /*02b0*/  UIADD3 UR6, UP1, UPT, UR4, 0x80, URZ ;  /* 0x0000008004067890 */ /* 0x008fe4000ff3e0ff */
[----:B------:R-:W-:Y:S02]  /*02c0*/  UIADD3 UR4, UP0, UPT, UR4, 0x180, URZ ;  /* 0x0000018004047890 */ /* 0x000fe4000ff1e0ff */
[----:B------:R-:W-:Y:S02]  /*02d0*/  UIADD3.X UR7, UPT, UPT, URZ, UR5, URZ, UP1, !UPT ;  /* 0x00000005ff077290 */ /* 0x000fe40008ffe4ff */
[----:B------:R-:W-:-:S07]  /*02e0*/  UIADD3.X UR5, UPT, UPT, URZ, UR5, URZ, UP0, !UPT ;  /* 0x00000005ff057290 */ /* 0x000fce00087fe4ff */
[----:B------:R3:W-:Y:S02]  /*02f0*/  UTMACCTL.PF [UR6] ;  /* 0x00000000060079b9 */ /* 0x0007e40008040000 */
[----:B------:R3:W-:Y:S02]  /*0300*/  UTMACCTL.PF [UR4] ;  /* 0x00000000040079b9 */ /* 0x0007e40008040000 */
[----:B---3--:R-:W-:Y:S01]  /*0310*/  NOP ;  /* 0x0000000000007918 */ /* 0x008fe20000000000 */
.L_x_5:
[----:B------:R-:W-:Y:S05]  /*0320*/  BSYNC.RECONVERGENT B0 ;  /* 0x0000000000007941 */ /* 0x000fea0003800200 */
.L_x_4:
[----:B------:R-:W-:Y:S04]  /*0330*/  BSSY.RECONVERGENT B0, `(.L_x_6) ;  /* 0x000000a000007945 */ /* 0x000fe80003800200 */
        /* <DEDUP_REMOVED lines=9> */
.L_x_7:
[----:B------:R-:W-:Y:S05]  /*03d0*/  BSYNC.RECONVERGENT B0 ;  /* 0x0000000000007941 */ /* 0x000fea0003800200 */
.L_x_6:
[----:B------:R-:W3:Y:S01]  /*03e0*/  LDCU.64 UR4, c[0x0][0x888] ;  /* 0x00011100ff0477ac */ /* 0x000ee20008000a00 */
[----:B------:R-:W-:Y:S02]  /*03f0*/  UISETP.EQ.U32.AND UP1, UPT, UR8, URZ, UPT ;  /* 0x000000ff0800728c */ /* 0x000fe4000bf22070 */
[----:B------:R-:W-:Y:S02]  /*0400*/  UPLOP3.LUT UP3, UPT, UPT, UPT, UPT, 0x80, 0x8 ;  /* 0x000000000008789c */ /* 0x000fe40003f6f070 */
[----:B---3--:R-:W-:-:S04]  /*0410*/  UISETP.NE.U32.AND UP0, UPT, UR4, URZ, UPT ;  /* 0x000000ff0400728c */ /* 0x008fc8000bf05070 */
[----:B------:R-:W-:-:S04]  /*0420*/  UISETP.NE.AND.EX UP0, UPT, UR5, URZ, UPT, UP0 ;  /* 0x000000ff0500728c */ /* 0x000fc8000bf05300 */
[----:B------:R-:W-:-:S04]  /*0430*/  UISETP.EQ.OR.EX UP2, UPT, UR9, URZ, !UP0, UP1 ;  /* 0x000000ff0900728c */ /* 0x000fc8000c742710 */
[----:B------:R-:W-:-:S05]  /*0440*/  UP2UR UR61, UPR, URZ, 0x4 ;  /* 0x00000004ff3d7883 */ /* 0x000fca0008000000 */
[----:B------:R-:W-:Y:S07]  /*0450*/  BRA.U !UP2, `(.L_x_8) ;  /* 0x000000010a207547 */ /* 0x000fee000b800000 */
[----:B------:R-:W-:Y:S01]  /*0460*/  UISETP.NE.U32.AND UP1, UPT, UR8, URZ, UPT ;  /* 0x000000ff0800728c */ /* 0x000fe2000bf25070 */
[----:B-----5:R-:W-:Y:S01]  /*0470*/  FSETP.NEU.AND P0, PT, R39, RZ, PT ;  /* 0x000000ff2700720b */ /* 0x020fe20003f0d000 */
[----:B------:R-:W-:Y:S02]  /*0480*/  USEL UR4, URZ, 0xffffffff, UP0 ;  /* 0xffffffffff047887 */ /* 0x000fe40008000000 */
[----:B------:R-:W-:-:S10]  /*0490*/  UISETP.NE.AND.EX UP1, UPT, UR9, URZ, UPT, UP1 ;  /* 0x000000ff0900728c */ /* 0x000fd4000bf25310 */
[----:B------:R-:W-:Y:S01]  /*04a0*/  VOTEU.ANY UP0, P0 ;  /* 0x0000000000ff7886 */ /* 0x000fe20000000100 */
[----:B------:R-:W-:-:S04]  /*04b0*/  @!UP1 USEL UR4, URZ, 0xffffffff, UP0 ;  /* 0xffffffffff049887 */ /* 0x000fc80008000000 */
[----:B------:R-:W-:-:S04]  /*04c0*/  ULOP3.LUT UR4, UR4, 0x1, URZ, 0xc0, !UPT ;  /* 0x0000000104047892 */ /* 0x000fc8000f8ec0ff */
[----:B------:R-:W-:-:S11]  /*04d0*/  UISETP.NE.U32.AND UP3, UPT, UR4, 0x1, UPT ;  /* 0x000000010400788c */ /* 0x000fd6000bf65070 */
.L_x_8:
[----:B-12---:R-:W1:Y:S01]  /*04e0*/  SHFL.IDX PT, R2, R80, RZ, 0x1f ;  /* 0x00001fff50027589 */ /* 0x006e6200000e0000 */
[----:B------:R-:W-:-:S04]  /*04f0*/  UISETP.NE.AND UP0, UPT, UR22, 0x2, UPT ;  /* 0x000000021600788c */ /* 0x000fc8000bf05270 */
[----:B------:R-:W-:Y:S01]  /*0500*/  USEL UR34, URZ, 0x1, UP0 ;  /* 0x00000001ff227887 */ /* 0x000fe20008000000 */
[----:B-1----:R-:W-:-:S13]  /*0510*/  ISETP.NE.AND P0, PT, R2, RZ, PT ;  /* 0x000000ff0200720c */ /* 0x002fda0003f05270 */
[----:B------:R-:W-:Y:S05]  /*0520*/  @P0 BRA `(.L_x_9) ;  /* 0x0000000000580947 */ /* 0x000fea0003800000 */
[----:B------:R-:W1:Y:S01]  /*0530*/  S2UR UR4, SR_CgaCtaId ;  /* 0x00000000000479c3 */ /* 0x000e620000008800 */
[----:B------:R-:W-:Y:S01]  /*0540*/  UMOV UR5, 0x400 ;  /* 0x0000040000057882 */ /* 0x000fe20000000000 */
[----:B------:R-:W-:Y:S01]  /*0550*/  UMOV UR8, 0x1 ;  /* 0x0000000100087882 */ /* 0x000fe20000000000 */
[----:B------:R-:W-:Y:S01]  /*0560*/  UMOV UR6, 0x2 ;  /* 0x0000000200067882 */ /* 0x000fe20000000000 */
[----:B------:R-:W-:-:S04]  /*0570*/  UIADD3 UR8, UPT, UPT, -UR8, 0x100000, URZ ;  /* 0x0010000008087890 */ /* 0x000fc8000fffe1ff */
[----:B------:R-:W-:Y:S02]  /*0580*/  USHF.L.U32 UR9, UR8, 0xb, URZ ;  /* 0x0000000b08097899 */ /* 0x000fe400080006ff */
[----:B------:R-:W-:Y:S02]  /*0590*/  USHF.L.U32 UR8, UR8, 0x1, URZ ;  /* 0x0000000108087899 */ /* 0x000fe400080006ff */
[----:B------:R-:W-:-:S04]  /*05a0*/  UIADD3 UR6, UPT, UPT, -UR6, 0x100000, URZ ;  /* 0x0010000006067890 */ /* 0x000fc8000fffe1ff */
[----:B------:R-:W-:Y:S02]  /*05b0*/  USHF.L.U32 UR7, UR6, 0xb, URZ ;  /* 0x0000000b06077899 */ /* 0x000fe400080006ff */
[----:B------:R-:W-:Y:S01]  /*05c0*/  USHF.L.U32 UR6, UR6, 0x1, URZ ;  /* 0x0000000106067899 */ /* 0x000fe200080006ff */
[----:B------:R-:W-:Y:S01]  /*05d0*/  ELECT P0, URZ, PT ;  /* 0x0000000000ff782f */ /* 0x000fe20003800000 */
[----:B-1----:R-:W-:Y:S01]  /*05e0*/  ULEA UR4, UR4, UR5, 0x18 ;  /* 0x0000000504047291 */ /* 0x002fe2000f8ec0ff */
[----:B------:R-:W1:Y:S11]  /*05f0*/  FENCE.VIEW.ASYNC.S ;  /* 0x00000000000073c6 */ /* 0x000e760000000000 */
[----:B-1----:R1:W2:Y:S01]  /*0600*/  SYNCS.EXCH.64 URZ, [UR4], UR8 ;  /* 0x0000000804ff75b2 */ /* 0x0022a20008000100 */
[----:B------:R1:W3:Y:S01]  /*0610*/  SYNCS.EXCH.64 URZ, [UR4+0x20], UR6 ;  /* 0x0000200604ff75b2 */ /* 0x0002e20008000100 */
[----:B------:R1:W4:Y:S01]  /*0620*/  SYNCS.EXCH.64 URZ, [UR4+0x8], UR8 ;  /* 0x0000080804ff75b2 */ /* 0x0003220008000100 */
[----:B------:R1:W1:Y:S01]  /*0630*/  SYNCS.EXCH.64 URZ, [UR4+0x28], UR6 ;  /* 0x0000280604ff75b2 */ /* 0x0002620008000100 */
[----:B------:R1:W1:Y:S01]  /*0640*/  SYNCS.EXCH.64 URZ, [UR4+0x10], UR8 ;  /* 0x0000100804ff75b2 */ /* 0x0002620008000100 */
[----:B------:R1:W1:Y:S01]  /*0650*/  SYNCS.EXCH.64 URZ, [UR4+0x30], UR6 ;  /* 0x0000300604ff75b2 */ /* 0x0002620008000100 */
[----:B------:R1:W1:Y:S01]  /*0660*/  SYNCS.EXCH.64 URZ, [UR4+0x18], UR8 ;  /* 0x0000180804ff75b2 */ /* 0x0002620008000100 */
[----:B------:R1:W1:Y:S01]  /*0670*/  SYNCS.EXCH.64 URZ, [UR4+0x38], UR6 ;  /* 0x0000380604ff75b2 */ /* 0x0002620008000100 */
[----:B------:R-:W-:Y:S01]  /*0680*/  NOP ;  /* 0x0000000000007918 */ /* 0x000fe20000000000 */
.L_x_9:
[----:B------:R-:W2:Y:S01]  /*0690*/  SHFL.IDX PT, R2, R80, RZ, 0x1f ;  /* 0x00001fff50027589 */ /* 0x000ea200000e0000 */
[----:B------:R-:W-:Y:S01]  /*06a0*/  NOP ;  /* 0x0000000000007918 */ /* 0x000fe20000000000 */
[----:B--2---:R-:W-:-:S13]  /*06b0*/  ISETP.NE.AND P0, PT, R2, 0x1, PT ;  /* 0x000000010200780c */ /* 0x004fda0003f05270 */
[----:B------:R-:W-:Y:S05]  /*06c0*/  @P0 BRA `(.L_x_10) ;  /* 0x0000000000400947 */ /* 0x000fea0003800000 */
[----:B-1----:R-:W1:Y:S01]  /*06d0*/  S2UR UR4, SR_CgaCtaId ;  /* 0x00000000000479c3 */ /* 0x002e620000008800 */
        /* <DEDUP_REMOVED lines=12> */
[----:B-1----:R2:W1:Y:S01]  /*07a0*/  SYNCS.EXCH.64 URZ, [UR4+0x40], UR8 ;  /* 0x0000400804ff75b2 */ /* 0x0024620008000100 */
[----:B------:R2:W1:Y:S02]  /*07b0*/  SYNCS.EXCH.64 URZ, [UR4+0x48], UR6 ;  /* 0x0000480604ff75b2 */ /* 0x0004640008000100 */
[----:B--2---:R-:W-:Y:S01]  /*07c0*/  NOP ;  /* 0x0000000000007918 */ /* 0x004fe20000000000 */
.L_x_10:
[----:B------:R-:W2:Y:S01]  /*07d0*/  SHFL.IDX PT, R2, R80, RZ, 0x1f ;  /* 0x00001fff50027589 */ /* 0x000ea200000e0000 */
[----:B------:R-:W-:Y:S01]  /*07e0*/  NOP ;  /* 0x0000000000007918 */ /* 0x000fe20000000000 */
[----:B--2---:R-:W-:-:S13]  /*07f0*/  ISETP.NE.AND P0, PT, R2, 0x3, PT ;  /* 0x000000030200780c */ /* 0x004fda0003f05270 */
[----:B------:R-:W-:Y:S05]  /*0800*/  @P0 BRA `(.L_x_11) ;  /* 0x0000000000300947 */ /* 0x000fea0003800000 */
[----:B-1----:R-:W1:Y:S01]  /*0810*/  S2UR UR6, SR_CgaCtaId ;  /* 0x00000000000679c3 */ /* 0x002e620000008800 */
[----:B------:R-:W-:Y:S01]  /*0820*/  UMOV UR4, 0x400 ;  /* 0x0000040000047882 */ /* 0x000fe20000000000 */
[----:B------:R-:W-:Y:S01]  /*0830*/  UMOV UR5, 0x20 ;  /* 0x0000002000057882 */ /* 0x000fe20000000000 */
[----:B------:R-:W-:Y:S01]  /*0840*/  ELECT P0, URZ, PT ;  /* 0x0000000000ff782f */ /* 0x000fe20003800000 */
[----:B-1----:R-:W-:Y:S02]  /*0850*/  ULEA UR6, UR6, UR4, 0x18 ;  /* 0x0000000406067291 */ /* 0x002fe4000f8ec0ff */
[----:B------:R-:W-:-:S04]  /*0860*/  UIADD3 UR4, UPT, UPT, -UR5, 0x100000, URZ ;  /* 0x0010000005047890 */ /* 0x000fc8000fffe1ff */
[----:B------:R-:W-:Y:S02]  /*0870*/  USHF.L.U32 UR5, UR4, 0xb, URZ ;  /* 0x0000000b04057899 */ /* 0x000fe400080006ff */
[----:B------:R-:W-:Y:S01]  /*0880*/  USHF.L.U32 UR4, UR4, 0x1, URZ ;  /* 0x0000000104047899 */ /* 0x000fe200080006ff */
[----:B------:R-:W1:Y:S11]  /*0890*/  FENCE.VIEW.ASYNC.S ;  /* 0x00000000000073c6 */ /* 0x000e760000000000 */
[----:B-1----:R2:W1:Y:S01]  /*08a0*/  SYNCS.EXCH.64 URZ, [UR6+0x50], UR4 ;  /* 0x0000500406ff75b2 */ /* 0x0024620008000100 */
[----:B------:R2:W1:Y:S02]  /*08b0*/  SYNCS.EXCH.64 URZ, [UR6+0x58], UR4 ;  /* 0x0000580406ff75b2 */ /* 0x0004640008000100 */
[----:B--2---:R-:W-:Y:S01]  /*08c0*/  NOP ;  /* 0x0000000000007918 */ /* 0x004fe20000000000 */
.L_x_11:
[----:B------:R-:W2:Y:S01]  /*08d0*/  SHFL.IDX PT, R2, R80, RZ, 0x1f ;  /* 0x00001fff50027589 */ /* 0x000ea200000e0000 */
[----:B------:R-:W-:Y:S01]  /*08e0*/  NOP ;  /* 0x0000000000007918 */ /* 0x000fe20000000000 */
[----:B--2---:R-:W-:-:S13]  /*08f0*/  ISETP.NE.AND P0, PT, R2, 0x4, PT ;  /* 0x000000040200780c */ /* 0x004fda0003f05270 */
[----:B------:R-:W-:Y:S05]  /*0900*/  @P0 BRA `(.L_x_12) ;  /* 0x00000000004c0947 */ /* 0x000fea0003800000 */
[----:B-1----:R-:W1:Y:S01]  /*0910*/  S2UR UR6, SR_CgaCtaId ;  /* 0x00000000000679c3 */ /* 0x002e620000008800 */
[----:B------:R-:W-:Y:S01]  /*0920*/  UMOV UR4, 0x1e0 ;  /* 0x000001e000047882 */ /* 0x000fe20000000000 */
[----:B------:R-:W-:Y:S01]  /*0930*/  UMOV UR5, 0x400 ;  /* 0x0000040000057882 */ /* 0x000fe20000000000 */
[----:B------:R-:W-:Y:S01]  /*0940*/  USEL UR4, UR4, 0x1a0, UP3 ;  /* 0x000001a004047887 */ /* 0x000fe20009800000 */
[----:B------:R-:W-:Y:S01]  /*0950*/  UMOV UR8, 0x1 ;  /* 0x0000000100087882 */ /* 0x000fe20000000000 */
[----:B------:R-:W-:Y:S01]  /*0960*/  ELECT P0, URZ, PT ;  /* 0x0000000000ff782f */ /* 0x000fe20003800000 */
[----:B------:R-:W-:-:S04]  /*0970*/  UIADD3 UR8, UPT, UPT, -UR8, 0x100000, URZ ;  /* 0x0010000008087890 */ /* 0x000fc8000fffe1ff */
[----:B------:R-:W-:Y:S02]  /*0980*/  USHF.L.U32 UR9, UR8, 0xb, URZ ;  /* 0x0000000b08097899 */ /* 0x000fe400080006ff */
[----:B------:R-:W-:Y:S02]  /*0990*/  USHF.L.U32 UR8, UR8, 0x1, URZ ;  /* 0x0000000108087899 */ /* 0x000fe400080006ff */
[----:B-1----:R-:W-:Y:S02]  /*09a0*/  ULEA UR6, UR6, UR5, 0x18 ;  /* 0x0000000506067291 */ /* 0x002fe4000f8ec0ff */
[----:B------:R-:W-:-:S04]  /*09b0*/  UIADD3 UR4, UPT, UPT, -UR4, 0x100000, URZ ;  /* 0x0010000004047890 */ /* 0x000fc8000fffe1ff */
[----:B------:R-:W-:Y:S02]  /*09c0*/  USHF.L.U32 UR5, UR4, 0xb, URZ ;  /* 0x0000000b04057899 */ /* 0x000fe400080006ff */
[----:B------:R-:W-:Y:S01]  /*09d0*/  USHF.L.U32 UR4, UR4, 0x1, URZ ;  /* 0x0000000104047899 */ /* 0x000fe200080006ff */
[----:B------:R-:W1:Y:S03]  /*09e0*/  FENCE.VIEW.ASYNC.S ;  /* 0x00000000000073c6 */ /* 0x000e660000000000 */
[----:B-1----:R2:W1:Y:S08]  /*09f0*/  SYNCS.EXCH.64 URZ, [UR6+0x60], UR8 ;  /* 0x0000600806ff75b2 */ /* 0x0024700008000100 */
[----:B------:R2:W1:Y:S01]  /*0a00*/  SYNCS.EXCH.64 URZ, [UR6+0x70], UR4 ;  /* 0x0000700406ff75b2 */ /* 0x0004620008000100 */
[----:B------:R2:W1:Y:S01]  /*0a10*/  SYNCS.EXCH.64 URZ, [UR6+0x68], UR8 ;  /* 0x0000680806ff75b2 */ /* 0x0004620008000100 */
[----:B------:R2:W1:Y:S02]  /*0a20*/  SYNCS.EXCH.64 URZ, [UR6+0x78], UR4 ;  /* 0x0000780406ff75b2 */ /* 0x0004640008000100 */
[----:B--2---:R-:W-:Y:S01]  /*0a30*/  NOP ;  /* 0x0000000000007918 */ /* 0x004fe20000000000 */
.L_x_12:
        /* <DEDUP_REMOVED lines=18> */
[----:B------:R2:W1:Y:S01]  /*0b60*/  SYNCS.EXCH.64 URZ, [UR4+0xa0], UR6 ;  /* 0x0000a00604ff75b2 */ /* 0x0004620008000100 */
[----:B------:R2:W1:Y:S01]  /*0b70*/  SYNCS.EXCH.64 URZ, [UR4+0x88], UR8 ;  /* 0x0000880804ff75b2 */ /* 0x0004620008000100 */
[----:B------:R2:W1:Y:S01]  /*0b80*/  SYNCS.EXCH.64 URZ, [UR4+0xa8], UR6 ;  /* 0x0000a80604ff75b2 */ /* 0x0004620008000100 */
[----:B------:R2:W1:Y:S01]  /*0b90*/  SYNCS.EXCH.64 URZ, [UR4+0x90], UR8 ;  /* 0x0000900804ff75b2 */ /* 0x0004620008000100 */
[----:B------:R2:W1:Y:S01]  /*0ba0*/  SYNCS.EXCH.64 URZ, [UR4+0xb0], UR6 ;  /* 0x0000b00604ff75b2 */ /* 0x0004620008000100 */
[----:B------:R2:W1:Y:S01]  /*0bb0*/  SYNCS.EXCH.64 URZ, [UR4+0x98], UR8 ;  /* 0x0000980804ff75b2 */ /* 0x0004620008000100 */
[----:B------:R2:W1:Y:S02]  /*0bc0*/  SYNCS.EXCH.64 URZ, [UR4+0xb8], UR6 ;  /* 0x0000b80604ff75b2 */ /* 0x0004640008000100 */
[----:B--2---:R-:W-:Y:S01]  /*0bd0*/  NOP ;  /* 0x0000000000007918 */ /* 0x004fe20000000000 */
.L_x_13:
[----:B------:R-:W2:Y:S01]  /*0be0*/  SHFL.IDX PT, R2, R80, RZ, 0x1f ;  /* 0x00001fff50027589 */ /* 0x000ea200000e0000 */
[----:B------:R-:W1:Y:S01]  /*0bf0*/  S2UR UR48, SR_CgaCtaId ;  /* 0x00000000003079c3 */ /* 0x000e620000008800 */
[----:B------:R-:W-:Y:S01]  /*0c00*/  NOP ;  /* 0x0000000000007918 */ /* 0x000fe20000000000 */
[----:B--2---:R-:W-:-:S13]  /*0c10*/  ISETP.NE.AND P0, PT, R2, 0x3, PT ;  /* 0x000000030200780c */ /* 0x004fda0003f05270 */
[----:B-1----:R-:W-:Y:S05]  /*0c20*/  @P0 BRA `(.L_x_14) ;  /* 0x0000000000340947 */ /* 0x002fea0003800000 */
[----:B------:R-:W-:Y:S01]  /*0c30*/  UMOV UR4, 0x400 ;  /* 0x0000040000047882 */ /* 0x000fe20000000000 */
[----:B------:R-:W-:Y:S01]  /*0c40*/  UMOV UR6, 0x20 ;  /* 0x0000002000067882 */ /* 0x000fe20000000000 */
[----:B------:R-:W-:Y:S02]  /*0c50*/  ULEA UR4, UR48, UR4, 0x18 ;  /* 0x0000000430047291 */ /* 0x000fe4000f8ec0ff */
[----:B------:R-:W-:-:S04]  /*0c60*/  UIADD3 UR6, UPT, UPT, -UR6, 0x100000, URZ ;  /* 0x0010000006067890 */ /* 0x000fc8000fffe1ff */
[----:B------:R-:W-:Y:S02]  /*0c70*/  USHF.L.U32 UR7, UR6, 0xb, URZ ;  /* 0x0000000b06077899 */ /* 0x000fe400080006ff */
[----:B------:R-:W-:Y:S01]  /*0c80*/  USHF.L.U32 UR6, UR6, 0x1, URZ ;  /* 0x0000000106067899 */ /* 0x000fe200080006ff */
[----:B------:R-:W-:Y:S01]  /*0c90*/  ELECT P0, URZ, PT ;  /* 0x0000000000ff782f */ /* 0x000fe20003800000 */
[----:B------:R-:W1:Y:S10]  /*0ca0*/  FENCE.VIEW.ASYNC.S ;  /* 0x00000000000073c6 */ /* 0x000e740000000000 */
[----:B-1----:R1:W2:Y:S01]  /*0cb0*/  SYNCS.EXCH.64 URZ, [UR4+0xc0], UR6 ;  /* 0x0000c00604ff75b2 */ /* 0x0022a20008000100 */
[----:B------:R1:W1:Y:S01]  /*0cc0*/  SYNCS.EXCH.64 URZ, [UR4+0xd0], UR6 ;  /* 0x0000d00604ff75b2 */ /* 0x0002620008000100 */
[----:B------:R1:W1:Y:S01]  /*0cd0*/  SYNCS.EXCH.64 URZ, [UR4+0xc8], UR6 ;  /* 0x0000c80604ff75b2 */ /* 0x0002620008000100 */
[----:B------:R1:W1:Y:S01]  /*0ce0*/  SYNCS.EXCH.64 URZ, [UR4+0xd8], UR6 ;  /* 0x0000d80604ff75b2 */ /* 0x0002620008000100 */
[----:B------:R-:W-:Y:S01]  /*0cf0*/  NOP ;  /* 0x0000000000007918 */ /* 0x000fe20000000000 */
.L_x_14:
[----:B-1----:R-:W1:Y:S01]  /*0d00*/  LDCU UR4, c[0x0][0x36c] ;  /* 0x00006d80ff0477ac */ /* 0x002e620008000800 */
[----:B------:R-:W-:Y:S01]  /*0d10*/  ISETP.NE.OR P3, PT, R0, 0x2, !P3 ;  /* 0x000000020000780c */ /* 0x000fe20005f65670 */
[----:B------:R-:W-:Y:S01]  /*0d20*/  NOP ;  /* 0x0000000000007918 */ /* 0x000fe20000000000 */
[----:B------:R-:W-:Y:S01]  /*0d30*/  LOP3.LUT R0, R76, 0x1f, RZ, 0xc0, !PT ;  /* 0x0000001f4c007812 */ /* 0x000fe200078ec0ff */
[----:B------:R-:W-:Y:S02]  /*0d40*/  UISETP.NE.AND UP4, UPT, UR22, URZ, UPT ;  /* 0x000000ff1600728c */ /* 0x000fe4000bf85270 */
[----:B-1----:R-:W-:-:S09]  /*0d50*/  UISETP.EQ.U32.AND UP5, UPT, UR4, 0x1, UPT ;  /* 0x000000010400788c */ /* 0x002fd2000bfa2070 */
[----:B------:R-:W-:Y:S05]  /*0d60*/  BRA.U !UP5, `(.L_x_15) ;  /* 0x000000010d087547 */ /* 0x000fea000b800000 */
[----:B--234-:R-:W-:Y:S01]  /*0d70*/  UCGABAR_ARV ;  /* 0x00000000000079c7 */ /* 0x01cfe20008000000 */
[----:B------:R-:W-:Y:S05]  /*0d80*/  BRA `(.L_x_16) ;  /* 0x0000000000047947 */ /* 0x000fea0003800000 */
.L_x_15:
[----:B--234-:R-:W-:Y:S01]  /*0d90*/  NOP ;  /* 0x0000000000007918 */ /* 0x01cfe20000000000 */
.L_x_16:
[----:B------:R-:W1:Y:S01]  /*0da0*/  S2UR UR7, SR_CTAID.X ;  /* 0x00000000000779c3 */ /* 0x000e620000002500 */
[----:B------:R-:W-:-:S05]  /*0db0*/  CS2R.32 R3, SR_CgaSize ;  /* 0x0000000000037805 */ /* 0x000fca0000008a00 */
[----:B------:R-:W-:-:S05]  /*0dc0*/  IMAD R3, R3, -0xa0, RZ ;  /* 0xffffff6003037824 */ /* 0x000fca00078e02ff */
[----:B------:R-:W-:-:S14]  /*0dd0*/  R2UR UR5, R3 ;  /* 0x00000000030572ca */ /* 0x000fdc00000e0000 */
[----:B------:R-:W2:Y:S01]  /*0de0*/  LDCU UR5, c[0x0][UR5+0x2b0] ;  /* 0x00005600050577ac */ /* 0x000ea20008000800 */
[----:B------:R-:W-:-:S05]  /*0df0*/  CS2R.32 R3, SR_CgaSize ;  /* 0x0000000000037805 */ /* 0x000fca0000008a00 */
[----:B------:R-:W-:-:S05]  /*0e00*/  IMAD R3, R3, -0xa0, RZ ;  /* 0xffffff6003037824 */ /* 0x000fca00078e02ff */
[----:B------:R-:W-:-:S14]  /*0e10*/  R2UR UR4, R3 ;  /* 0x00000000030472ca */ /* 0x000fdc00000e0000 */
[----:B------:R-:W3:Y:S01]  /*0e20*/  LDCU UR4, c[0x0][UR4+0x2b4] ;  /* 0x00005680040477ac */ /* 0x000ee20008000800 */
[----:B------:R-:W4:Y:S01]  /*0e30*/  S2UR UR8, SR_CTAID.Y ;  /* 0x00000000000879c3 */ /* 0x000f220000002600 */
[----:B------:R-:W3:Y:S01]  /*0e40*/  LDCU UR23, c[0x0][0xb24] ;  /* 0x00016480ff1777ac */ /* 0x000ee20008000800 */
[----:B------:R-:W-:-:S05]  /*0e50*/  CS2R.32 R3, SR_CgaSize ;  /* 0x0000000000037805 */ /* 0x000fca0000008a00 */
[----:B------:R-:W-:-:S05]  /*0e60*/  IMAD R3, R3, -0xa0, RZ ;  /* 0xffffff6003037824 */ /* 0x000fca00078e02ff */
[----:B------:R-:W-:-:S14]  /*0e70*/  R2UR UR60, R3 ;  /* 0x00000000033c72ca */ /* 0x000fdc00000e0000 */
[----:B------:R-:W3:Y:S01]  /*0e80*/  LDCU UR60, c[0x0][UR60+0x2a0] ;  /* 0x000054003c3c77ac */ /* 0x000ee20008000800 */
[----:B------:R-:W1:Y:S01]  /*0e90*/  S2UR UR36, SR_CTAID.Z ;  /* 0x00000000002479c3 */ /* 0x000e620000002700 */
[----:B------:R-:W-:-:S05]  /*0ea0*/  CS2R.32 R3, SR_CgaSize ;  /* 0x0000000000037805 */ /* 0x000fca0000008a00 */
[----:B------:R-:W-:-:S05]  /*0eb0*/  IMAD R3, R3, -0xa0, RZ ;  /* 0xffffff6003037824 */ /* 0x000fca00078e02ff */
[----:B------:R-:W-:-:S14]  /*0ec0*/  R2UR UR57, R3 ;  /* 0x00000000033972ca */ /* 0x000fdc00000e0000 */
[----:B------:R-:W3:Y:S01]  /*0ed0*/  LDCU UR57, c[0x0][UR57+0x2a4] ;  /* 0x00005480393977ac */ /* 0x000ee20008000800 */
[----:B------:R-:W3:Y:S01]  /*0ee0*/  LDCU UR40, c[0x0][0xb24] ;  /* 0x00016480ff2877ac */ /* 0x000ee20008000800 */
[----:B-1----:R-:W-:Y:S01]  /*0ef0*/  I2FP.F32.U32 R3, UR7 ;  /* 0x0000000700037c45 */ /* 0x002fe20008201000 */
[----:B------:R-:W1:Y:S04]  /*0f00*/  LDCU UR26, c[0x0][0xb30] ;  /* 0x00016600ff1a77ac */ /* 0x000e680008000800 */
[----:B--2---:R-:W-:Y:S01]  /*0f10*/  FMUL R3, R3, UR5 ;  /* 0x0000000503037c20 */ /* 0x004fe20008400000 */
[----:B------:R-:W-:Y:S01]  /*0f20*/  USHF.L.U32 UR24, UR48, 0xa, URZ ;  /* 0x0000000a30187899 */ /* 0x000fe200080006ff */
[----:B----4-:R-:W-:Y:S01]  /*0f30*/  I2FP.F32.U32 R2, UR8 ;  /* 0x0000000800027c45 */ /* 0x010fe20008201000 */
[----:B---3--:R-:W-:-:S03]  /*0f40*/  UISETP.GE.AND UP2, UPT, UR23, 0x1, UPT ;  /* 0x000000011700788c */ /* 0x008fc6000bf46270 */
[----:B------:R-:W2:Y:S01]  /*0f50*/  F2I.U32.TRUNC.NTZ R3, R3 ;  /* 0x0000000300037305 */ /* 0x000ea2000020f000 */
[----:B------:R-:W-:Y:S01]  /*0f60*/  UMOV UR46, UR7 ;  /* 0x00000007002e7c82 */ /* 0x000fe20008000000 */
[----:B------:R-:W-:Y:S01]  /*0f70*/  FMUL R2, R2, UR4 ;  /* 0x0000000402027c20 */ /* 0x000fe20008400000 */
[----:B------:R-:W-:-:S05]  /*0f80*/  UMOV UR45, UR8 ;  /* 0x00000008002d7c82 */ /* 0x000fca0008000000 */
[----:B------:R-:W3:Y:S01]  /*0f90*/  F2I.U32.TRUNC.NTZ R2, R2 ;  /* 0x0000000200027305 */ /* 0x000ee2000020f000 */
[----:B--2---:R-:W-:Y:S02]  /*0fa0*/  R2UR UR4, R3 ;  /* 0x00000000030472ca */ /* 0x004fe400000e0000 */
[----:B---3--:R-:W-:Y:S02]  /*0fb0*/  R2UR UR6, R2 ;  /* 0x00000000020672ca */ /* 0x008fe400000e0000 */
[----:B------:R-:W-:-:S09]  /*0fc0*/  PRMT R2, RZ, 0x7610, R2 ;  /* 0x00007610ff027816 */ /* 0x000fd20000000002 */
[----:B------:R-:W-:-:S04]  /*0fd0*/  UIADD3 UR5, UPT, UPT, -UR4, URZ, URZ ;  /* 0x000000ff04057290 */ /* 0x000fc8000fffe1ff */
[----:B------:R-:W-:Y:S02]  /*0fe0*/  UIMAD UR60, UR60, UR5, UR7 ;  /* 0x000000053c3c72a4 */ /* 0x000fe4000f8e0207 */
[----:B------:R-:W-:-:S04]  /*0ff0*/  UIADD3 UR4, UPT, UPT, -UR6, URZ, URZ ;  /* 0x000000ff06047290 */ /* 0x000fc8000fffe1ff */
[----:B------:R-:W-:Y:S01]  /*1000*/  UIMAD UR57, UR57, UR4, UR8 ;  /* 0x00000004393972a4 */ /* 0x000fe2000f8e0208 */
[----:B-1----:R-:W-:Y:S11]  /*1010*/  BRA.U UP4, `(.L_x_17) ;  /* 0x0000000104247547 */ /* 0x002ff6000b800000 */
[----:B------:R-:W-:Y:S02]  /*1020*/  UISETP.NE.AND UP0, UPT, UR57, URZ, UPT ;  /* 0x000000ff3900728c */ /* 0x000fe4000bf05270 */
[----:B------:R-:W-:Y:S02]  /*1030*/  UISETP.NE.AND UP1, UPT, UR57, 0x1, UPT ;  /* 0x000000013900788c */ /* 0x000fe4000bf25270 */
[----:B------:R-:W-:Y:S02]  /*1040*/  UISETP.EQ.OR UP0, UPT, UR60, URZ, !UP0 ;  /* 0x000000ff3c00728c */ /* 0x000fe4000c702670 */
[----:B------:R-:W-:Y:S02]  /*1050*/  USEL UR4, URZ, 0x2, UP1 ;  /* 0x00000002ff047887 */ /* 0x000fe40008800000 */
[----:B------:R-:W-:Y:S02]  /*1060*/  USEL UR5, URZ, 0x1, !UP0 ;  /* 0x00000001ff057887 */ /* 0x000fe4000c000000 */
[----:B------:R-:W-:-:S04]  /*1070*/  UISETP.NE.AND UP0, UPT, UR60, URZ, UPT ;  /* 0x000000ff3c00728c */ /* 0x000fc8000bf05270 */
[----:B------:R-:W-:-:S04]  /*1080*/  USEL UR4, UR4, 0x2, UP0 ;  /* 0x0000000204047887 */ /* 0x000fc80008000000 */
[----:B------:R-:W-:-:S06]  /*1090*/  UIADD3 UR4, UPT, UPT, UR5, UR4, URZ ;  /* 0x0000000405047290 */ /* 0x000fcc000fffe0ff */
[----:B------:R-:W-:Y:S02]  /*10a0*/  MOV R2, UR4 ;  /* 0x0000000400027c02 */ /* 0x000fe40008000f00 */
.L_x_17:
[----:B------:R-:W-:Y:S05]  /*10b0*/  BRA.U !UP2, `(.L_x_18) ;  /* 0x000000010ad47547 */ /* 0x000fea000b800000 */
[----:B------:R-:W1:Y:S01]  /*10c0*/  LDCU.128 UR12, c[0x0][0xb10] ;  /* 0x00016200ff0c77ac */ /* 0x000e620008000c00 */
[----:B------:R-:W2:Y:S01]  /*10d0*/  LDCU UR6, c[0x0][0x370] ;  /* 0x00006e00ff0677ac */ /* 0x000ea20008000800 */
[----:B------:R-:W3:Y:S01]  /*10e0*/  LDCU UR5, c[0x0][0x374] ;  /* 0x00006e80ff0577ac */ /* 0x000ee20008000800 */
[----:B------:R-:W4:Y:S01]  /*10f0*/  LDCU UR25, c[0x0][0xb0c] ;  /* 0x00016180ff1977ac */ /* 0x000f220008000800 */
[----:B------:R-:W4:Y:S01]  /*1100*/  LDCU UR4, c[0x0][0xb20] ;  /* 0x00016400ff0477ac */ /* 0x000f220008000800 */
[----:B------:R-:W4:Y:S01]  /*1110*/  LDCU.64 UR8, c[0x0][0xb28] ;  /* 0x00016500ff0877ac */ /* 0x000f220008000a00 */
[----:B-1----:R-:W-:Y:S02]  /*1120*/  UISETP.NE.AND UP0, UPT, UR14, 0x1, UPT ;  /* 0x000000010e00788c */ /* 0x002fe4000bf05270 */
[----:B---3--:R-:W-:Y:S02]  /*1130*/  UIMAD.WIDE.U32 UR10, UR5, UR15, URZ ;  /* 0x0000000f050a72a5 */ /* 0x008fe4000f8e00ff */
[----:B--2---:R-:W-:-:S02]  /*1140*/  UIMAD.WIDE.U32 UR18, UR6, UR12, URZ ;  /* 0x0000000c061272a5 */ /* 0x004fc4000f8e00ff */
[----:B----4-:R-:W-:Y:S02]  /*1150*/  UISETP.NE.AND UP1, UPT, UR25, 0x1, UPT ;  /* 0x000000011900788c */ /* 0x010fe4000bf25270 */
[----:B------:R-:W-:Y:S01]  /*1160*/  UISETP.NE.AND UP2, UPT, UR23, 0x1, UPT ;  /* 0x000000011700788c */ /* 0x000fe2000bf45270 */
[----:B------:R-:W-:Y:S02]  /*1170*/  UMOV UR10, UR11 ;  /* 0x0000000b000a7c82 */ /* 0x000fe40008000000 */
[----:B------:R-:W-:Y:S01]  /*1180*/  UMOV UR18, UR19 ;  /* 0x0000001300127c82 */ /* 0x000fe20008000000 */
[----:B------:R-:W-:Y:S02]  /*1190*/  @UP0 USHF.R.U32.HI UR5, URZ, UR4, UR10 ;  /* 0x00000004ff050299 */ /* 0x000fe4000801160a */
[----:B------:R-:W-:Y:S02]  /*11a0*/  UIMAD.WIDE.U32 UR20, UR45, UR15, URZ ;  /* 0x0000000f2d1472a5 */ /* 0x000fe4000f8e00ff */
[----:B------:R-:W-:-:S02]  /*11b0*/  UIMAD.WIDE.U32 UR10, UR5, UR8, URZ ;  /* 0x00000008050a72a5 */ /* 0x000fc4000f8e00ff */
[----:B------:R-:W-:Y:S02]  /*11c0*/  @UP1 USHF.R.U32.HI UR6, URZ, UR13, UR18 ;  /* 0x0000000dff061299 */ /* 0x000fe40008011612 */
[----:B------:R-:W-:Y:S02]  /*11d0*/  UIMAD.WIDE.U32 UR16, UR46, UR12, URZ ;  /* 0x0000000c2e1072a5 */ /* 0x000fe4000f8e00ff */
[----:B------:R-:W-:Y:S01]  /*11e0*/  UIMAD.WIDE.U32 UR18, UR6, UR8, URZ ;  /* 0x00000008061272a5 */ /* 0x000fe2000f8e00ff */
[----:B------:R-:W-:Y:S01]  /*11f0*/  UMOV UR20, UR21 ;  /* 0x0000001500147c82 */ /* 0x000fe20008000000 */
[----:B------:R-:W-:Y:S01]  /*1200*/  UMOV UR10, UR11 ;  /* 0x0000000b000a7c82 */ /* 0x000fe20008000000 */
[----:B------:R-:W-:Y:S02]  /*1210*/  USHF.R.U32.HI UR20, URZ, UR4, UR20 ;  /* 0x00000004ff147299 */ /* 0x000fe40008011614 */
[----:B------:R-:W-:Y:S02]  /*1220*/  @UP2 USHF.R.U32.HI UR5, URZ, UR9, UR10 ;  /* 0x00000009ff052299 */ /* 0x000fe4000801160a */
[----:B------:R-:W-:Y:S01]  /*1230*/  UMOV UR7, UR19 ;  /* 0x0000001300077c82 */ /* 0x000fe20008000000 */
[----:B------:R-:W-:Y:S01]  /*1240*/  UMOV UR16, UR17 ;  /* 0x0000001100107c82 */ /* 0x000fe20008000000 */
[----:B------:R-:W-:-:S02]  /*1250*/  @UP2 USHF.R.U32.HI UR6, URZ, UR9, UR7 ;  /* 0x00000009ff062299 */ /* 0x000fc40008011607 */
[----:B------:R-:W-:Y:S02]  /*1260*/  USHF.R.U32.HI UR13, URZ, UR13, UR16 ;  /* 0x0000000dff0d7299 */ /* 0x000fe40008011610 */
[----:B------:R-:W-:Y:S02]  /*1270*/  USEL UR4, UR45, UR20, !UP0 ;  /* 0x000000142d047287 */ /* 0x000fe4000c000000 */
[----:B------:R-:W-:Y:S02]  /*1280*/  UIMAD UR7, UR5, UR23, URZ ;  /* 0x00000017050772a4 */ /* 0x000fe4000f8e02ff */
[----:B------:R-:W-:Y:S02]  /*1290*/  USEL UR5, UR46, UR13, !UP1 ;  /* 0x0000000d2e057287 */ /* 0x000fe4000c800000 */
[----:B------:R-:W-:Y:S02]  /*12a0*/  UIMAD UR12, UR6, UR23, URZ ;  /* 0x00000017060c72a4 */ /* 0x000fe4000f8e02ff */
[----:B------:R-:W-:-:S02]  /*12b0*/  UISETP.GE.AND UP0, UPT, UR4, UR7, UPT ;  /* 0x000000070400728c */ /* 0x000fc4000bf06270 */
[----:B------:R-:W-:Y:S02]  /*12c0*/  UIMAD.WIDE.U32 UR10, UR4, UR8, URZ ;  /* 0x00000008040a72a5 */ /* 0x000fe4000f8e00ff */
[----:B------:R-:W-:Y:S02]  /*12d0*/  UISETP.GE.OR UP0, UPT, UR5, UR12, UP0 ;  /* 0x0000000c0500728c */ /* 0x000fe40008706670 */
[----:B------:R-:W-:Y:S02]  /*12e0*/  UIMAD.WIDE.U32 UR12, UR5, UR8, URZ ;  /* 0x00000008050c72a5 */ /* 0x000fe4000f8e00ff */
[----:B------:R-:W-:Y:S01]  /*12f0*/  UIADD3 UR10, UPT, UPT, -UR4, URZ, URZ ;  /* 0x000000ff040a7290 */ /* 0x000fe2000fffe1ff */
[----:B------:R-:W-:Y:S01]  /*1300*/  UMOV UR8, UR11 ;  /* 0x0000000b00087c82 */ /* 0x000fe20008000000 */
[----:B------:R-:W-:Y:S02]  /*1310*/  UIADD3 UR11, UPT, UPT, -UR5, URZ, URZ ;  /* 0x000000ff050b7290 */ /* 0x000fe4000fffe1ff */
[----:B------:R-:W-:-:S03]  /*1320*/  USHF.R.U32.HI UR8, URZ, UR9, UR8 ;  /* 0x00000009ff087299 */ /* 0x000fc60008011608 */
[----:B------:R-:W-:Y:S01]  /*1330*/  @!UP0 UMOV UR7, UR13 ;  /* 0x0000000d00078c82 */ /* 0x000fe20008000000 */
[----:B------:R-:W-:Y:S02]  /*1340*/  UIMAD UR45, UR14, UR10, UR45 ;  /* 0x0000000a0e2d72a4 */ /* 0x000fe4000f8e022d */
[----:B------:R-:W-:Y:S02]  /*1350*/  USEL UR8, UR4, UR8, !UP2 ;  /* 0x0000000804087287 */ /* 0x000fe4000d000000 */
[----:B------:R-:W-:Y:S02]  /*1360*/  @!UP0 USHF.R.U32.HI UR7, URZ, UR9, UR7 ;  /* 0x00000009ff078299 */ /* 0x000fe40008011607 */
[----:B------:R-:W-:Y:S02]  /*1370*/  UIADD3 UR9, UPT, UPT, -UR8, URZ, URZ ;  /* 0x000000ff08097290 */ /* 0x000fe4000fffe1ff */
[----:B------:R-:W-:Y:S02]  /*1380*/  @!UP0 USEL UR7, UR5, UR7, !UP2 ;  /* 0x0000000705078287 */ /* 0x000fe4000d000000 */
[----:B------:R-:W-:-:S02]  /*1390*/  UIMAD UR9, UR23, UR9, UR4 ;  /* 0x00000009170972a4 */ /* 0x000fc4000f8e0204 */
[----:B------:R-:W-:Y:S02]  /*13a0*/  @!UP0 UIADD3 UR8, UPT, UPT, UR8, -UR7, URZ ;  /* 0x8000000708088290 */ /* 0x000fe4000fffe0ff */
[----:B------:R-:W-:Y:S02]  /*13b0*/  @!UP0 UIMAD UR6, UR9, UR6, UR7 ;  /* 0x00000006090682a4 */ /* 0x000fe4000f8e0207 */
[----:B------:R-:W-:Y:S02]  /*13c0*/  @!UP0 UIMAD UR4, UR8, UR23, UR5 ;  /* 0x00000017080482a4 */ /* 0x000fe4000f8e0205 */
[----:B------:R-:W-:Y:S02]  /*13d0*/  UIMAD UR46, UR25, UR11, UR46 ;  /* 0x0000000b192e72a4 */ /* 0x000fe4000f8e022e */
[----:B------:R-:W-:Y:S01]  /*13e0*/  UIMAD UR45, UR4, UR14, UR45 ;  /* 0x0000000e042d72a4 */ /* 0x000fe2000f8e022d */
[----:B------:R-:W-:Y:S02]  /*13f0*/  @!UP0 UMOV UR5, UR6 ;  /* 0x0000000600058c82 */ /* 0x000fe40008000000 */
[----:B------:R-:W-:-:S12]  /*1400*/  UIMAD UR46, UR5, UR25, UR46 ;  /* 0x00000019052e72a4 */ /* 0x000fd8000f8e022e */
.L_x_18:
[----:B------:R-:W-:Y:S02]  /*1410*/  UISETP.NE.AND UP1, UPT, UR26, 0x1, UPT ;  /* 0x000000011a00788c */ /* 0x000fe4000bf25270 */
[----:B------:R-:W-:Y:S02]  /*1420*/  UISETP.NE.AND UP0, UPT, UR22, 0x2, UPT ;  /* 0x000000021600788c */ /* 0x000fe4000bf05270 */
[----:B------:R-:W-:-:S05]  /*1430*/  ULOP3.LUT UR21, UR24, 0x400, URZ, 0xc0, !UPT ;  /* 0x0000040018157892 */ /* 0x000fca000f8ec0ff */
[----:B------:R-:W-:Y:S07]  /*1440*/  BRA.U UP1, `(.L_x_19) ;  /* 0x0000000101447547 */ /* 0x000fee000b800000 */
[----:B------:R-:W1:Y:S01]  /*1450*/  LDCU.128 UR8, c[0x0][0xb10] ;  /* 0x00016200ff0877ac */ /* 0x000e620008000c00 */
[----:B------:R-:W2:Y:S01]  /*1460*/  LDCU UR12, c[0x0][0xb0c] ;  /* 0x00016180ff0c77ac */ /* 0x000ea20008000800 */
[----:B------:R-:W3:Y:S01]  /*1470*/  LDCU UR13, c[0x0][0xb20] ;  /* 0x00016400ff0d77ac */ /* 0x000ee20008000800 */
[----:B-1----:R-:W-:Y:S02]  /*1480*/  UIMAD.WIDE.U32 UR6, UR46, UR8, URZ ;  /* 0x000000082e0672a5 */ /* 0x002fe4000f8e00ff */
[----:B------:R-:W-:Y:S02]  /*1490*/  UIMAD.WIDE.U32 UR4, UR45, UR11, URZ ;  /* 0x0000000b2d0472a5 */ /* 0x000fe4000f8e00ff */
[----:B--2---:R-:W-:Y:S02]  /*14a0*/  UISETP.NE.AND UP2, UPT, UR12, 0x1, UPT ;  /* 0x000000010c00788c */ /* 0x004fe4000bf45270 */
[----:B------:R-:W-:Y:S01]  /*14b0*/  UISETP.NE.AND UP1, UPT, UR10, 0x1, UPT ;  /* 0x000000010a00788c */ /* 0x000fe2000bf25270 */
[----:B------:R-:W-:-:S02]  /*14c0*/  UMOV UR6, UR7 ;  /* 0x0000000700067c82 */ /* 0x000fc40008000000 */
[----:B------:R-:W-:Y:S01]  /*14d0*/  UMOV UR4, UR5 ;  /* 0x0000000500047c82 */ /* 0x000fe20008000000 */
[----:B------:R-:W-:Y:S02]  /*14e0*/  USHF.R.U32.HI UR6, URZ, UR9, UR6 ;  /* 0x00000009ff067299 */ /* 0x000fe40008011606 */
[----:B---3--:R-:W-:Y:S02]  /*14f0*/  USHF.R.U32.HI UR4, URZ, UR13, UR4 ;  /* 0x0000000dff047299 */ /* 0x008fe40008011604 */
[----:B------:R-:W-:Y:S02]  /*1500*/  USEL UR5, UR46, UR6, !UP2 ;  /* 0x000000062e057287 */ /* 0x000fe4000d000000 */
[----:B------:R-:W-:-:S04]  /*1510*/  USEL UR4, UR45, UR4, !UP1 ;  /* 0x000000042d047287 */ /* 0x000fc8000c800000 */
[----:B------:R-:W-:Y:S02]  /*1520*/  UIADD3 UR6, UPT, UPT, UR5, -UR4, URZ ;  /* 0x8000000405067290 */ /* 0x000fe4000fffe0ff */
[----:B------:R-:W-:Y:S02]  /*1530*/  UIADD3 UR4, UPT, UPT, -UR5, UR4, URZ ;  /* 0x0000000405047290 */ /* 0x000fe4000fffe1ff */
[----:B------:R-:W-:Y:S02]  /*1540*/  UIMAD UR45, UR6, UR10, UR45 ;  /* 0x0000000a062d72a4 */ /* 0x000fe4000f8e022d */
[----:B------:R-:W-:-:S12]  /*1550*/  UIMAD UR46, UR4, UR12, UR46 ;  /* 0x0000000c042e72a4 */ /* 0x000fd8000f8e022e */
.L_x_19:
[----:B------:R-:W-:Y:S05]  /*1560*/  BRA.U !UP5, `(.L_x_20) ;  /* 0x000000010d0c7547 */ /* 0x000fea000b800000 */
[----:B------:R-:W-:Y:S01]  /*1570*/  UCGABAR_WAIT ;  /* 0x0000000000007dc7 */ /* 0x000fe20008000000 */
[----:B------:R-:W-:Y:S01]  /*1580*/  CCTL.IVALL ;  /* 0x00000000ff00798f */ /* 0x000fe20002000000 */
[----:B------:R-:W-:Y:S05]  /*1590*/  BRA `(.L_x_21) ;  /* 0x0000000000047947 */ /* 0x000fea0003800000 */
.L_x_20:
[----:B------:R-:W-:Y:S06]  /*15a0*/  BAR.SYNC.DEFER_BLOCKING 0x0 ;  /* 0x0000000000007b1d */ /* 0x000fec0000010000 */
.L_x_21:
[----:B------:R-:W-:Y:S05]  /*15b0*/  BRA.U UP0, `(.L_x_22) ;  /* 0x0000001100bc7547 */ /* 0x000fea000b800000 */
[----:B------:R-:W1:Y:S01]  /*15c0*/  LDCU UR6, c[0x0][0x38c] ;  /* 0x00007180ff0677ac */ /* 0x000e620008000800 */
[----:B------:R-:W-:Y:S01]  /*15d0*/  PLOP3.LUT P1, PT, PT, PT, UP3, 0x80, 0x8 ;  /* 0x000000000008781c */ /* 0x000fe20003f2f038 */
[----:B------:R-:W-:Y:S01]  /*15e0*/  IMAD.MOV.U32 R12, RZ, RZ, 0x1 ;  /* 0x00000001ff0c7424 */ /* 0x000fe200078e00ff */
[----:B------:R-:W-:Y:S01]  /*15f0*/  ISETP.EQ.OR P2, PT, R0, RZ, P3 ;  /* 0x000000ff0000720c */ /* 0x000fe20001f42670 */
[----:B------:R-:W-:Y:S01]  /*1600*/  UISETP.NE.AND UP1, UPT, UR22, URZ, UPT ;  /* 0x000000ff1600728c */ /* 0x000fe2000bf25270 */
[----:B------:R-:W-:Y:S02]  /*1610*/  PLOP3.LUT P1, PT, P1, PT, PT, 0x8, 0x80 ;  /* 0x000000000080781c */ /* 0x000fe40000f2e170 */
[----:B------:R-:W-:Y:S01]  /*1620*/  CS2R R10, SRZ ;  /* 0x00000000000a7805 */ /* 0x000fe2000001ff00 */
[----:B------:R-:W-:Y:S01]  /*1630*/  IMAD.MOV.U32 R9, RZ, RZ, RZ ;  /* 0x000000ffff097224 */ /* 0x000fe200078e00ff */
[----:B------:R-:W2:Y:S01]  /*1640*/  LDCU UR39, c[0x0][0x370] ;  /* 0x00006e00ff2777ac */ /* 0x000ea20008000800 */
[----:B------:R-:W-:Y:S01]  /*1650*/  IMAD.MOV.U32 R8, RZ, RZ, 0x1 ;  /* 0x00000001ff087424 */ /* 0x000fe200078e00ff */
[----:B------:R-:W3:Y:S01]  /*1660*/  LDCU.64 UR28, c[0x0][0x348] ;  /* 0x00006900ff1c77ac */ /* 0x000ee20008000a00 */
[----:B------:R-:W-:-:S02]  /*1670*/  USHF.R.U32.HI UR44, URZ, 0x5, UR21 ;  /* 0x00000005ff2c7899 */ /* 0x000fc40008011615 */
[----:B-1----:R-:W-:Y:S02]  /*1680*/  UIADD3 UR5, UPT, UPT, UR6, 0x1f, URZ ;  /* 0x0000001f06057890 */ /* 0x002fe4000fffe0ff */
[----:B------:R-:W-:Y:S02]  /*1690*/  UIADD3 UR47, UPT, UPT, UR6, 0x3e, URZ ;  /* 0x0000003e062f7890 */ /* 0x000fe4000fffe0ff */
[----:B------:R-:W-:Y:S01]  /*16a0*/  USHF.R.S32.HI UR4, URZ, 0x1f, UR5 ;  /* 0x0000001fff047899 */ /* 0x000fe20008011405 */
[----:B------:R-:W1:Y:S03]  /*16b0*/  LDCU UR38, c[0x0][0x374] ;  /* 0x00006e80ff2677ac */ /* 0x000e660008000800 */
[----:B------:R-:W-:Y:S02]  /*16c0*/  ULEA.HI UR4, UR4, UR5, URZ, 0x5 ;  /* 0x0000000504047291 */ /* 0x000fe4000f8f28ff */
[----:B------:R-:W-:-:S02]  /*16d0*/  USEL UR25, UR34, 0x2, UP1 ;  /* 0x0000000222197887 */ /* 0x000fc40008800000 */
[----:B------:R-:W-:Y:S02]  /*16e0*/  USHF.R.S32.HI UR42, URZ, 0x5, UR4 ;  /* 0x00000005ff2a7899 */ /* 0x000fe40008011404 */
[----:B------:R-:W-:Y:S02]  /*16f0*/  UIADD3 UR4, UPT, UPT, UR6, -0x1, URZ ;  /* 0xffffffff06047890 */ /* 0x000fe4000fffe0ff */
[----:B------:R-:W-:Y:S02]  /*1700*/  UISETP.LT.U32.AND UP0, UPT, UR42, 0x4, UPT ;  /* 0x000000042a00788c */ /* 0x000fe4000bf01070 */
[----:B------:R-:W-:Y:S02]  /*1710*/  UISETP.GE.U32.AND UP2, UPT, UR4, -0x3f, UPT ;  /* 0xffffffc10400788c */ /* 0x000fe4000bf46070 */
[----:B------:R-:W-:Y:S01]  /*1720*/  USEL UR41, UR42, 0x4, UP0 ;  /* 0x000000042a297887 */ /* 0x000fe20008000000 */
[----:B------:R-:W-:-:S03]  /*1730*/  UMOV UR5, URZ ;  /* 0x000000ff00057c82 */ /* 0x000fc60008000000 */
[----:B------:R-:W-:Y:S02]  /*1740*/  UIADD3 UR24, UPT, UPT, UR41, -0x1, URZ ;  /* 0xffffffff29187890 */ /* 0x000fe4000fffe0ff */
[----:B------:R-:W-:-:S03]  /*1750*/  UIADD3 UR43, UPT, UPT, UR42, -UR41, URZ ;  /* 0x800000292a2b7290 */ /* 0x000fc6000fffe0ff */
[----:B------:R-:W-:-:S04]  /*1760*/  @UP2 UIADD3 UR24, UPT, UPT, UR41, URZ, URZ ;  /* 0x000000ff29182290 */ /* 0x000fc8000fffe0ff */
[----:B-123--:R-:W-:-:S12]  /*1770*/  UIADD3 UR24, UPT, UPT, UR24, 0x1, URZ ;  /* 0x0000000118187890 */ /* 0x00efd8000fffe0ff */
.L_x_42:
[----:B------:R-:W-:Y:S01]  /*1780*/  UISETP.NE.AND UP0, UPT, UR48, URZ, UPT ;  /* 0x000000ff3000728c */ /* 0x000fe2000bf05270 */
[----:B------:R-:W1:Y:S08]  /*1790*/  S2UR UR48, SR_CgaCtaId ;  /* 0x00000000003079c3 */ /* 0x000e700000008800 */
[----:B------:R-:W-:Y:S05]  /*17a0*/  BRA.U UP0, `(.L_x_23) ;  /* 0x0000000100347547 */ /* 0x000fea000b800000 */
[----:B------:R-:W2:Y:S01]  /*17b0*/  S2R R0, SR_CgaCtaId ;  /* 0x0000000000007919 */ /* 0x000ea20000008800 */
[----:B------:R-:W-:-:S04]  /*17c0*/  MOV R2, 0x400 ;  /* 0x0000040000027802 */ /* 0x000fc80000000f00 */
[----:B--2---:R-:W-:Y:S02]  /*17d0*/  LEA R0, R0, R2, 0x18 ;  /* 0x0000000200007211 */ /* 0x004fe400078ec0ff */
[----:B------:R-:W-:-:S03]  /*17e0*/  SHF.L.U32 R2, R8, 0x1f, RZ ;  /* 0x0000001f08027819 */ /* 0x000fc600000006ff */
[----:B------:R-:W-:-:S04]  /*17f0*/  IMAD R0, R9, 0x8, R0 ;  /* 0x0000000809007824 */ /* 0x000fc800078e0200 */
[----:B------:R-:W2:Y:S02]  /*1800*/  SYNCS.PHASECHK.TRANS64.TRYWAIT P0, [R0+URZ+0xd0], R2 ;  /* 0x0000d002000075a7 */ /* 0x000ea400080011ff */
[----:B--2---:R-:W-:Y:S05]  /*1810*/  @!P0 BRA `(.L_x_24) ;  /* 0x0000004c00948947 */ /* 0x004fea0003800000 */
.L_x_102:
[----:B------:R-:W-:Y:S01]  /*1820*/  VIADD R9, R9, 0x1 ;  /* 0x0000000109097836 */ /* 0x000fe20000000000 */
[----:B------:R2:W-:Y:S04]  /*1830*/  SYNCS.ARRIVE.TRANS64.A1T0 RZ, [R0+URZ+0xc0], RZ ;  /* 0x0000c0ff00ff79a7 */ /* 0x0005e800081000ff */
[----:B------:R-:W-:-:S04]  /*1840*/  ISETP.NE.AND P0, PT, R9, 0x2, PT ;  /* 0x000000020900780c */ /* 0x000fc80003f05270 */
[----:B------:R-:W-:Y:S02]  /*1850*/  SEL R9, R9, RZ, P0 ;  /* 0x000000ff09097207 */ /* 0x000fe40000000000 */
[----:B--2---:R-:W-:-:S04]  /*1860*/  SEL R0, RZ, 0x1, P0 ;  /* 0x00000001ff007807 */ /* 0x004fc80000000000 */
[----:B------:R-:W-:-:S07]  /*1870*/  LOP3.LUT R8, R8, R0, RZ, 0x3c, !PT ;  /* 0x0000000008087212 */ /* 0x000fce00078e3cff */
.L_x_23:
[----:B------:R-:W-:Y:S01]  /*1880*/  UMOV UR6, 0x400 ;  /* 0x0000040000067882 */ /* 0x000fe20000000000 */
[----:B------:R-:W-:Y:S01]  /*1890*/  SHF.L.U32 R0, R12, 0x1f, RZ ;  /* 0x0000001f0c007819 */ /* 0x000fe200000006ff */
[----:B-1----:R-:W-:Y:S02]  /*18a0*/  ULEA UR6, UR48, UR6, 0x18 ;  /* 0x0000000630067291 */ /* 0x002fe4000f8ec0ff */
[----:B------:R-:W-:Y:S02]  /*18b0*/  UISETP.GE.U32.AND UP0, UPT, UR47, 0x3f, UPT ;  /* 0x0000003f2f00788c */ /* 0x000fe4000bf06070 */
[----:B------:R-:W-:Y:S02]  /*18c0*/  ULEA UR4, UR5, UR6, 0x3 ;  /* 0x0000000605047291 */ /* 0x000fe4000f8e18ff */
[----:B------:R-:W-:Y:S02]  /*18d0*/  USHF.L.U32 UR11, UR45, 0x6, URZ ;  /* 0x000000062d0b7899 */ /* 0x000fe400080006ff */
[----:B------:R-:W-:Y:S01]  /*18e0*/  ULEA UR35, UR46, UR44, 0x6 ;  /* 0x0000002c2e237291 */ /* 0x000fe2000f8e30ff */
[----:B------:R-:W-:-:S04]  /*18f0*/  UMOV UR13, URZ ;  /* 0x000000ff000d7c82 */ /* 0x000fc80008000000 */
[----:B------:R1:W2:Y:S01]  /*1900*/  SYNCS.PHASECHK.TRANS64.TRYWAIT P0, [UR4+0x20], R0 ;  /* 0x00002000ff0075a7 */ /* 0x0002a20008001104 */
[----:B------:R-:W-:Y:S06]  /*1910*/  BRA.U !UP0, `(.L_x_25) ;  /* 0x0000000108bc7547 */ /* 0x000fec000b800000 */
[----:B------:R-:W-:Y:S01]  /*1920*/  UMOV UR7, URZ ;  /* 0x000000ff00077c82 */ /* 0x000fe20008000000 */
[----:B------:R-:W-:-:S05]  /*1930*/  UMOV UR4, UR5 ;  /* 0x0000000500047c82 */ /* 0x000fca0008000000 */
.L_x_31:
[----:B------:R-:W-:Y:S01]  /*1940*/  ULEA UR33, UR4, UR6, 0x3 ;  /* 0x0000000604217291 */ /* 0x000fe2000f8e18ff */
[----:B--2---:R-:W-:Y:S01]  /*1950*/  @!P3 MOV R2, 0x1000 ;  /* 0x000010000002b802 */ /* 0x004fe20000000f00 */
[----:B--2-4-:R-:W-:Y:S10]  /*1960*/  @P0 BRA `(.L_x_26) ;  /* 0x00000000000c0947 */ /* 0x014ff40003800000 */
[----:B------:R-:W-:-:S04]  /*1970*/  SHF.L.U32 R3, R12, 0x1f, RZ ;  /* 0x0000001f0c037819 */ /* 0x000fc800000006ff */
[----:B------:R-:W2:Y:S02]  /*1980*/  SYNCS.PHASECHK.TRANS64.TRYWAIT P0, [UR33+0x20], R3 ;  /* 0x00002003ff0075a7 */ /* 0x000ea40008001121 */
[----:B--2---:R-:W-:Y:S05]  /*1990*/  @!P0 BRA `(.L_x_27) ;  /* 0x0000004c00488947 */ /* 0x004fea0003800000 */
.L_x_26:
[----:B------:R2:W-:Y:S01]  /*19a0*/  @!P3 SYNCS.ARRIVE.TRANS64 RZ, [UR33], R2 ;  /* 0x00000002ffffb9a7 */ /* 0x0005e20008000021 */
[----:B------:R-:W-:-:S04]  /*19b0*/  ULOP3.LUT UR5, UR25, 0x2, URZ, 0xfc, !UPT ;  /* 0x0000000219057892 */ /* 0x000fc8000f8efcff */
[----:B------:R-:W-:-:S09]  /*19c0*/  UISETP.NE.AND UP0, UPT, UR5, 0x2, UPT ;  /* 0x000000020500788c */ /* 0x000fd2000bf05270 */
[----:B------:R-:W-:Y:S05]  /*19d0*/  BRA.U UP0, `(.L_x_28) ;  /* 0x0000000100047547 */ /* 0x000fea000b800000 */
[----:B------:R-:W-:Y:S05]  /*19e0*/  BPT.TRAP 0x1 ;  /* 0x000000040000795c */ /* 0x000fea0000300000 */
.L_x_28:
[----:B------:R-:W-:Y:S04]  /*19f0*/  BSSY.RECONVERGENT B0, `(.L_x_29) ;  /* 0x0000003000007945 */ /* 0x000fe80003800200 */
[----:B------:R-:W-:Y:S05]  /*1a00*/  @P2 BRA `(.L_x_30) ;  /* 0x0000000000042947 */ /* 0x000fea0003800000 */
[----:B------:R-:W-:Y:S05]  /*1a10*/  BPT.TRAP 0x1 ;  /* 0x000000040000795c */ /* 0x000fea0000300000 */
.L_x_30:
[----:B------:R-:W-:Y:S05]  /*1a20*/  BSYNC.RECONVERGENT B0 ;  /* 0x0000000000007941 */ /* 0x000fea0003800200 */
.L_x_29:
[----:B------:R-:W-:Y:S02]  /*1a30*/  UIADD3 UR5, UPT, UPT, UR4, 0x1, URZ ;  /* 0x0000000104057890 */ /* 0x000fe4000fffe0ff */
[----:B------:R-:W-:Y:S02]  /*1a40*/  UIADD3 UR16, UP1, UPT, UR28, 0x80, URZ ;  /* 0x000000801c107890 */ /* 0x000fe4000ff3e0ff */
[----:B------:R-:W-:Y:S02]  /*1a50*/  UISETP.NE.AND UP0, UPT, UR5, 0x4, UPT ;  /* 0x000000040500788c */ /* 0x000fe4000bf05270 */
[----:B------:R-:W-:Y:S02]  /*1a60*/  USHF.L.U32 UR34, UR7, 0x5, URZ ;  /* 0x0000000507227899 */ /* 0x000fe400080006ff */
[----:B------:R-:W-:Y:S02]  /*1a70*/  USEL UR9, URZ, 0x1, UP0 ;  /* 0x00000001ff097887 */ /* 0x000fe40008000000 */
[----:B------:R-:W-:-:S02]  /*1a80*/  USEL UR5, UR5, URZ, UP0 ;  /* 0x000000ff05057287 */ /* 0x000fc40008000000 */
[----:B------:R-:W-:Y:S02]  /*1a90*/  UIADD3 UR14, UP0, UPT, UR28, 0x180, URZ ;  /* 0x000001801c0e7890 */ /* 0x000fe4000ff1e0ff */
[----:B------:R-:W-:Y:S01]  /*1aa0*/  ULEA UR8, UR5, UR6, 0x3 ;  /* 0x0000000605087291 */ /* 0x000fe2000f8e18ff */
[----:B------:R-:W-:Y:S01]  /*1ab0*/  LOP3.LUT R12, R12, UR9, RZ, 0x3c, !PT ;  /* 0x000000090c0c7c12 */ /* 0x000fe2000f8e3cff */
[----:B------:R-:W-:Y:S02]  /*1ac0*/  UIADD3.X UR17, UPT, UPT, URZ, UR29, URZ, UP1, !UPT ;  /* 0x0000001dff117290 */ /* 0x000fe40008ffe4ff */
[----:B------:R-:W-:Y:S01]  /*1ad0*/  UIADD3.X UR15, UPT, UPT, URZ, UR29, URZ, UP0, !UPT ;  /* 0x0000001dff0f7290 */ /* 0x000fe200087fe4ff */
[----:B-1----:R-:W-:Y:S01]  /*1ae0*/  SHF.L.U32 R0, R12, 0x1f, RZ ;  /* 0x0000001f0c007819 */ /* 0x002fe200000006ff */
[----:B------:R-:W-:Y:S01]  /*1af0*/  UMOV UR18, 0x0 ;  /* 0x0000000000127882 */ /* 0x000fe20000000000 */
[----:B------:R-:W-:Y:S01]  /*1b00*/  UMOV UR19, 0x10000000 ;  /* 0x1000000000137882 */ /* 0x000fe20000000000 */
[----:B------:R-:W-:Y:S01]  /*1b10*/  UMOV UR12, UR36 ;  /* 0x00000024000c7c82 */ /* 0x000fe20008000000 */
[----:B------:R3:W4:Y:S01]  /*1b20*/  SYNCS.PHASECHK.TRANS64.TRYWAIT P0, [UR8+0x20], R0 ;  /* 0x00002000ff0075a7 */ /* 0x0007220008001108 */
[----:B------:R-:W-:Y:S01]  /*1b30*/  USHF.L.U32 UR8, UR4, 0xb, URZ ;  /* 0x0000000b04087899 */ /* 0x000fe200080006ff */
[----:B------:R-:W-:-:S02]  /*1b40*/  UMOV UR9, UR33 ;  /* 0x0000002100097c82 */ /* 0x000fc40008000000 */
[----:B------:R-:W-:Y:S01]  /*1b50*/  UMOV UR4, 0x30000 ;  /* 0x0003000000047882 */ /* 0x000fe20000000000 */
[----:B------:R-:W-:Y:S02]  /*1b60*/  ULOP3.LUT UR32, UR8, UR21, URZ, 0xfc, !UPT ;  /* 0x0000001508207292 */ /* 0x000fe4000f8efcff */
[----:B------:R-:W-:Y:S02]  /*1b70*/  UIADD3 UR8, UPT, UPT, UR6, 0x4400, UR8 ;  /* 0x0000440006087890 */ /* 0x000fe4000fffe008 */
[----:B------:R-:W-:Y:S01]  /*1b80*/  UIADD3 UR32, UPT, UPT, UR6, 0x2400, UR32 ;  /* 0x0000240006207890 */ /* 0x000fe2000fffe020 */
[----:B------:R-:W-:Y:S01]  /*1b90*/  UMOV UR10, UR34 ;  /* 0x00000022000a7c82 */ /* 0x000fe20008000000 */
[----:B------:R-:W-:Y:S01]  /*1ba0*/  UIADD3 UR7, UPT, UPT, UR7, 0x1, URZ ;  /* 0x0000000107077890 */ /* 0x000fe2000fffe0ff */
[----:B------:R-:W-:-:S03]  /*1bb0*/  UMOV UR13, UR24 ;  /* 0x00000018000d7c82 */ /* 0x000fc60008000000 */
[----:B------:R-:W-:-:S03]  /*1bc0*/  UISETP.NE.AND UP0, UPT, UR7, UR24, UPT ;  /* 0x000000180700728c */ /* 0x000fc6000bf05270 */
[----:B------:R1:W-:Y:S01]  /*1bd0*/  UTMALDG.3D.MULTICAST [UR32], [UR16], UR4, desc[UR18] ;  /* 0x00001220100073b4 */ /* 0x0003e20008011804 */
[----:B------:R3:W-:Y:S01]  /*1be0*/  UTMALDG.3D [UR8], [UR14], desc[UR18] ;  /* 0x000012080e0075b4 */ /* 0x0007e20008011000 */
[----:B-1----:R-:W-:-:S04]  /*1bf0*/  UMOV UR4, UR5 ;  /* 0x0000000500047c82 */ /* 0x002fc80008000000 */
[----:B---3--:R-:W-:Y:S05]  /*1c00*/  BRA.U UP0, `(.L_x_31) ;  /* 0xfffffffd004c7547 */ /* 0x008fea000b83ffff */
.L_x_25:
[----:B------:R-:W-:Y:S01]  /*1c10*/  ULEA UR4, UR5, UR6, 0x3 ;  /* 0x0000000605047291 */ /* 0x000fe2000f8e18ff */
[----:B-1----:R-:W-:Y:S01]  /*1c20*/  SHF.L.U32 R0, R12, 0x1f, RZ ;  /* 0x0000001f0c007819 */ /* 0x002fe200000006ff */
[----:B------:R-:W-:Y:S01]  /*1c30*/  @!P1 SYNCS.ARRIVE.TRANS64.A1T0 RZ, [UR6+0x58], RZ ;  /* 0x000058ffffff99a7 */ /* 0x000fe20008100006 */
[----:B------:R-:W-:-:S06]  /*1c40*/  UISETP.GT.AND UP0, UPT, UR42, UR41, UPT ;  /* 0x000000292a00728c */ /* 0x000fcc000bf04270 */
[----:B--2-4-:R1:W2:Y:S03]  /*1c50*/  SYNCS.PHASECHK.TRANS64.TRYWAIT P0, [UR4+0x20], R0 ;  /* 0x00002000ff0075a7 */ /* 0x0142a60008001104 */
[----:B------:R-:W-:Y:S05]  /*1c60*/  BRA.U !UP0, `(.L_x_32) ;  /* 0x0000000108c07547 */ /* 0x000fea000b800000 */
[----:B------:R-:W-:Y:S01]  /*1c70*/  UIADD3 UR26, UPT, UPT, UR43, UR13, URZ ;  /* 0x0000000d2b1a7290 */ /* 0x000fe2000fffe0ff */
[----:B------:R-:W-:-:S11]  /*1c80*/  UMOV UR4, UR5 ;  /* 0x0000000500047c82 */ /* 0x000fd60008000000 */
.L_x_38:
[----:B------:R-:W-:Y:S01]  /*1c90*/  ULEA UR17, UR4, UR6, 0x3 ;  /* 0x0000000604117291 */ /* 0x000fe2000f8e18ff */
[----:B--2---:R-:W-:Y:S01]  /*1ca0*/  @!P3 MOV R2, 0x1000 ;  /* 0x000010000002b802 */ /* 0x004fe20000000f00 */
[----:B--2-4-:R-:W-:Y:S10]  /*1cb0*/  @P0 BRA `(.L_x_33) ;  /* 0x00000000000c0947 */ /* 0x014ff40003800000 */
[----:B------:R-:W-:-:S04]  /*1cc0*/  SHF.L.U32 R3, R12, 0x1f, RZ ;  /* 0x0000001f0c037819 */ /* 0x000fc800000006ff */
[----:B------:R-:W2:Y:S02]  /*1cd0*/  SYNCS.PHASECHK.TRANS64.TRYWAIT P0, [UR17+0x20], R3 ;  /* 0x00002003ff0075a7 */ /* 0x000ea40008001111 */
[----:B--2---:R-:W-:Y:S05]  /*1ce0*/  @!P0 BRA `(.L_x_34) ;  /* 0x00000048008c8947 */ /* 0x004fea0003800000 */
.L_x_33:
[----:B------:R2:W-:Y:S01]  /*1cf0*/  @!P3 SYNCS.ARRIVE.TRANS64 RZ, [UR17], R2 ;  /* 0x00000002ffffb9a7 */ /* 0x0005e20008000011 */
[----:B------:R-:W-:-:S04]  /*1d00*/  ULOP3.LUT UR5, UR25, 0x2, URZ, 0xfc, !UPT ;  /* 0x0000000219057892 */ /* 0x000fc8000f8efcff */
[----:B------:R-:W-:-:S09]  /*1d10*/  UISETP.NE.AND UP0, UPT, UR5, 0x2, UPT ;  /* 0x000000020500788c */ /* 0x000fd2000bf05270 */
[----:B------:R-:W-:Y:S05]  /*1d20*/  BRA.U UP0, `(.L_x_35) ;  /* 0x0000000100047547 */ /* 0x000fea000b800000 */
[----:B------:R-:W-:Y:S05]  /*1d30*/  BPT.TRAP 0x1 ;  /* 0x000000040000795c */ /* 0x000fea0000300000 */
.L_x_35:
[----:B------:R-:W-:Y:S04]  /*1d40*/  BSSY.RECONVERGENT B0, `(.L_x_36) ;  /* 0x0000003000007945 */ /* 0x000fe80003800200 */
[----:B------:R-:W-:Y:S05]  /*1d50*/  @P2 BRA `(.L_x_37) ;  /* 0x0000000000042947 */ /* 0x000fea0003800000 */
[----:B------:R-:W-:Y:S05]  /*1d60*/  BPT.TRAP 0x1 ;  /* 0x000000040000795c */ /* 0x000fea0000300000 */
.L_x_37:
[----:B------:R-:W-:Y:S05]  /*1d70*/  BSYNC.RECONVERGENT B0 ;  /* 0x0000000000007941 */ /* 0x000fea0003800200 */
.L_x_36:
[----:B------:R-:W-:Y:S02]  /*1d80*/  UIADD3 UR5, UPT, UPT, UR4, 0x1, URZ ;  /* 0x0000000104057890 */ /* 0x000fe4000fffe0ff */
[----:B------:R-:W-:Y:S02]  /*1d90*/  UIADD3 UR14, UP1, UPT, UR28, 0x80, URZ ;  /* 0x000000801c0e7890 */ /* 0x000fe4000ff3e0ff */
[----:B------:R-:W-:Y:S02]  /*1da0*/  UISETP.NE.AND UP0, UPT, UR5, 0x4, UPT ;  /* 0x000000040500788c */ /* 0x000fe4000bf05270 */
[----:B------:R-:W-:Y:S02]  /*1db0*/  USHF.L.U32 UR18, UR13, 0x5, URZ ;  /* 0x000000050d127899 */ /* 0x000fe400080006ff */
[----:B------:R-:W-:Y:S02]  /*1dc0*/  USEL UR8, URZ, 0x1, UP0 ;  /* 0x00000001ff087887 */ /* 0x000fe40008000000 */
[----:B------:R-:W-:-:S02]  /*1dd0*/  USEL UR5, UR5, URZ, UP0 ;  /* 0x000000ff05057287 */ /* 0x000fc40008000000 */
[----:B------:R-:W-:Y:S02]  /*1de0*/  UIADD3 UR22, UP0, UPT, UR28, 0x180, URZ ;  /* 0x000001801c167890 */ /* 0x000fe4000ff1e0ff */
[----:B------:R-:W-:Y:S01]  /*1df0*/  LOP3.LUT R12, R12, UR8, RZ, 0x3c, !PT ;  /* 0x000000080c0c7c12 */ /* 0x000fe2000f8e3cff */
[----:B------:R-:W-:Y:S02]  /*1e00*/  USHF.L.U32 UR8, UR4, 0xb, URZ ;  /* 0x0000000b04087899 */ /* 0x000fe400080006ff */
[----:B------:R-:W-:Y:S01]  /*1e10*/  ULEA UR7, UR5, UR6, 0x3 ;  /* 0x0000000605077291 */ /* 0x000fe2000f8e18ff */
[----:B-1----:R-:W-:Y:S01]  /*1e20*/  SHF.L.U32 R0, R12, 0x1f, RZ ;  /* 0x0000001f0c007819 */ /* 0x002fe200000006ff */
[----:B------:R-:W-:Y:S02]  /*1e30*/  ULOP3.LUT UR16, UR8, UR21, URZ, 0xfc, !UPT ;  /* 0x0000001508107292 */ /* 0x000fe4000f8efcff */
[----:B------:R-:W-:Y:S02]  /*1e40*/  UIADD3.X UR15, UPT, UPT, URZ, UR29, URZ, UP1, !UPT ;  /* 0x0000001dff0f7290 */ /* 0x000fe40008ffe4ff */
[----:B------:R-:W-:-:S02]  /*1e50*/  UIADD3 UR16, UPT, UPT, UR6, 0x2400, UR16 ;  /* 0x0000240006107890 */ /* 0x000fc4000fffe010 */
[----:B------:R-:W-:Y:S01]  /*1e60*/  UIADD3 UR8, UPT, UPT, UR6, 0x4400, UR8 ;  /* 0x0000440006087890 */ /* 0x000fe2000fffe008 */
[----:B------:R3:W4:Y:S01]  /*1e70*/  SYNCS.PHASECHK.TRANS64.TRYWAIT P0, [UR7+0x20], R0 ;  /* 0x00002000ff0075a7 */ /* 0x0007220008001107 */
[----:B------:R-:W-:Y:S01]  /*1e80*/  UIADD3.X UR23, UPT, UPT, URZ, UR29, URZ, UP0, !UPT ;  /* 0x0000001dff177290 */ /* 0x000fe200087fe4ff */
[----:B------:R-:W-:Y:S01]  /*1e90*/  UMOV UR4, 0x30000 ;  /* 0x0003000000047882 */ /* 0x000fe20000000000 */
[----:B------:R-:W-:Y:S01]  /*1ea0*/  UMOV UR30, 0x0 ;  /* 0x00000000001e7882 */ /* 0x000fe20000000000 */
[----:B------:R-:W-:Y:S01]  /*1eb0*/  UMOV UR31, 0x10000000 ;  /* 0x10000000001f7882 */ /* 0x000fe20000000000 */
[----:B------:R-:W-:Y:S01]  /*1ec0*/  UMOV UR19, UR35 ;  /* 0x0000002300137c82 */ /* 0x000fe20008000000 */
[----:B------:R-:W-:Y:S01]  /*1ed0*/  UMOV UR20, UR36 ;  /* 0x0000002400147c82 */ /* 0x000fe20008000000 */
[----:B------:R-:W-:Y:S01]  /*1ee0*/  UMOV UR12, UR36 ;  /* 0x00000024000c7c82 */ /* 0x000fe20008000000 */
[----:B------:R-:W-:Y:S01]  /*1ef0*/  UMOV UR9, UR17 ;  /* 0x0000001100097c82 */ /* 0x000fe20008000000 */
[----:B------:R-:W-:Y:S01]  /*1f00*/  UMOV UR10, UR18 ;  /* 0x00000012000a7c82 */ /* 0x000fe20008000000 */
[----:B------:R1:W-:Y:S01]  /*1f10*/  UTMALDG.3D.MULTICAST [UR16], [UR14], UR4, desc[UR30] ;  /* 0x00001e100e0073b4 */ /* 0x0003e20008011804 */
[----:B------:R-:W-:-:S04]  /*1f20*/  UIADD3 UR13, UPT, UPT, UR13, 0x1, URZ ;  /* 0x000000010d0d7890 */ /* 0x000fc8000fffe0ff */
[----:B------:R-:W-:Y:S01]  /*1f30*/  UISETP.NE.AND UP0, UPT, UR13, UR26, UPT ;  /* 0x0000001a0d00728c */ /* 0x000fe2000bf05270 */
[----:B------:R3:W-:Y:S01]  /*1f40*/  UTMALDG.3D [UR8], [UR22], desc[UR30] ;  /* 0x00001e08160075b4 */ /* 0x0007e20008011000 */
[----:B-1----:R-:W-:-:S07]  /*1f50*/  UMOV UR4, UR5 ;  /* 0x0000000500047c82 */ /* 0x002fce0008000000 */
[----:B---3--:R-:W-:Y:S05]  /*1f60*/  BRA.U UP0, `(.L_x_38) ;  /* 0xfffffffd00487547 */ /* 0x008fea000b83ffff */
.L_x_32:
[C---:B------:R-:W-:Y:S01]  /*1f70*/  LEA R3, R11.reuse, UR6, 0x3 ;  /* 0x000000060b037c11 */ /* 0x040fe2000f8e18ff */
[----:B------:R-:W-:Y:S01]  /*1f80*/  NOP ;  /* 0x0000000000007918 */ /* 0x000fe20000000000 */
[----:B-1----:R-:W-:Y:S02]  /*1f90*/  SHF.L.U32 R0, R10, 0x1f, RZ ;  /* 0x0000001f0a007819 */ /* 0x002fe400000006ff */
[----:B------:R-:W-:Y:S02]  /*1fa0*/  LEA R4, R11, UR6, 0x4 ;  /* 0x000000060b047c11 */ /* 0x000fe4000f8e20ff */
[----:B--2-4-:R-:W1:Y:S02]  /*1fb0*/  SYNCS.PHASECHK.TRANS64.TRYWAIT P0, [R3+URZ+0x60], R0 ;  /* 0x00006000030075a7 */ /* 0x014e6400080011ff */
[----:B-1----:R-:W-:Y:S05]  /*1fc0*/  @!P0 BRA `(.L_x_39) ;  /* 0x0000004400ec8947 */ /* 0x002fea0003800000 */
.L_x_105:
[----:B------:R-:W2:Y:S01]  /*1fd0*/  LDS.128 R4, [R4+0xf0] ;  /* 0x0000f00004047984 */ /* 0x000ea20000000c00 */
[----:B------:R-:W-:Y:S01]  /*1fe0*/  UISETP.GE.AND UP0, UPT, UR40, 0x1, UPT ;  /* 0x000000012800788c */ /* 0x000fe2000bf06270 */
[----:B------:R-:W-:Y:S01]  /*1ff0*/  @!PT LDS RZ, [RZ] ;  /* 0x00000000fffff984 */ /* 0x000fe20000000800 */
[----:B------:R-:W-:Y:S01]  /*2000*/  @!PT LDS RZ, [RZ] ;  /* 0x00000000fffff984 */ /* 0x000fe20000000800 */
[----:B------:R-:W-:Y:S01]  /*2010*/  @!PT LDS RZ, [RZ] ;  /* 0x00000000fffff984 */ /* 0x000fe20000000800 */
[----:B------:R-:W-:Y:S01]  /*2020*/  @!PT LDS RZ, [RZ] ;  /* 0x00000000fffff984 */ /* 0x000fe20000000800 */
[----:B------:R3:W-:Y:S06]  /*2030*/  MEMBAR.ALL.CTA ;  /* 0x0000000000007992 */ /* 0x0007ec0000008000 */
[----:B---3--:R-:W3:Y:S01]  /*2040*/  FENCE.VIEW.ASYNC.S ;  /* 0x00000000000073c6 */ /* 0x008ee20000000000 */
[----:B--2---:R-:W-:-:S13]  /*2050*/  LOP3.LUT P0, RZ, R6, 0x1, RZ, 0xc0, !PT ;  /* 0x0000000106ff7812 */ /* 0x004fda000780c0ff */
[----:B---3--:R-:W-:Y:S01]  /*2060*/  VOTEU.ANY UP1, P0 ;  /* 0x0000000000ff7886 */ /* 0x008fe20000020100 */
[----:B------:R-:W-:-:S13]  /*2070*/  PLOP3.LUT P0, PT, PT, PT, UP1, 0x80, 0x8 ;  /* 0x000000000008781c */ /* 0x000fda0003f0f018 */
[----:B-1----:R-:W-:Y:S02]  /*2080*/  @P0 LOP3.LUT R0, R5, 0xffff, RZ, 0xc0, !PT ;  /* 0x0000ffff05000812 */ /* 0x002fe400078ec0ff */
[----:B------:R-:W-:Y:S02]  /*2090*/  @P0 MOV R2, R4 ;  /* 0x0000000400020202 */ /* 0x000fe40000000f00 */
[----:B------:R-:W-:Y:S01]  /*20a0*/  @P0 R2UR UR7, R0 ;  /* 0x00000000000702ca */ /* 0x000fe200000e0000 */
[----:B------:R-:W-:Y:S01]  /*20b0*/  VIADD R0, R3, 0x70 ;  /* 0x0000007003007836 */ /* 0x000fe20000000000 */
[----:B------:R-:W-:Y:S02]  /*20c0*/  @P0 SHF.R.U32.HI R4, RZ, 0x10, R5 ;  /* 0x00000010ff040819 */ /* 0x000fe40000011605 */
[----:B------:R-:W-:Y:S02]  /*20d0*/  @P0 R2UR UR8, R2 ;  /* 0x00000000020802ca */ /* 0x000fe400000e0000 */
[----:B------:R-:W-:-:S02]  /*20e0*/  PRMT R0, RZ, 0x654, R0 ;  /* 0x00000654ff007816 */ /* 0x000fc40000000000 */
[----:B------:R-:W-:Y:S02]  /*20f0*/  @P0 R2UR UR4, R4 ;  /* 0x00000000040402ca */ /* 0x000fe400000e0000 */
[----:B------:R1:W-:Y:S03]  /*2100*/  SYNCS.ARRIVE.TRANS64.RED.A1T0 RZ, [R0+URZ], RZ ;  /* 0x000000ff00ff79a7 */ /* 0x0003e600081004ff */
[----:B------:R-:W-:-:S04]  /*2110*/  @UP1 UMOV UR27, UR7 ;  /* 0x00000007001b1c82 */ /* 0x000fc80008000000 */
[----:B------:R-:W-:-:S04]  /*2120*/  @UP1 UMOV UR37, UR8 ;  /* 0x0000000800251c82 */ /* 0x000fc80008000000 */
[----:B------:R-:W-:Y:S01]  /*2130*/  @UP1 UMOV UR36, UR4 ;  /* 0x0000000400241c82 */ /* 0x000fe20008000000 */
[----:B------:R-:W-:Y:S05]  /*2140*/  BRA.U !UP0, `(.L_x_40) ;  /* 0x0000000108d47547 */ /* 0x000fea000b800000 */
[----:B------:R-:W2:Y:S01]  /*2150*/  LDCU.128 UR12, c[0x0][0xb10] ;  /* 0x00016200ff0c77ac */ /* 0x000ea20008000c00 */
[----:B------:R-:W3:Y:S01]  /*2160*/  LDCU UR26, c[0x0][0xb20] ;  /* 0x00016400ff1a77ac */ /* 0x000ee20008000800 */
[----:B------:R-:W4:Y:S01]  /*2170*/  LDCU UR20, c[0x0][0xb0c] ;  /* 0x00016180ff1477ac */ /* 0x000f220008000800 */
[----:B------:R-:W1:Y:S01]  /*2180*/  LDCU.64 UR10, c[0x0][0xb28] ;  /* 0x00016500ff0a77ac */ /* 0x000e620008000a00 */
[----:B------:R-:W-:Y:S02]  /*2190*/  UISETP.NE.AND UP3, UPT, UR40, 0x1, UPT ;  /* 0x000000012800788c */ /* 0x000fe4000bf65270 */
[----:B--2---:R-:W-:Y:S02]  /*21a0*/  UIMAD.WIDE.U32 UR16, UR38, UR15, URZ ;  /* 0x0000000f261072a5 */ /* 0x004fe4000f8e00ff */
[----:B------:R-:W-:Y:S02]  /*21b0*/  UIMAD.WIDE.U32 UR8, UR39, UR12, URZ ;  /* 0x0000000c270872a5 */ /* 0x000fe4000f8e00ff */
[----:B------:R-:W-:-:S02]  /*21c0*/  UISETP.NE.AND UP0, UPT, UR14, 0x1, UPT ;  /* 0x000000010e00788c */ /* 0x000fc4000bf05270 */
[----:B------:R-:W-:Y:S01]  /*21d0*/  UIMAD.WIDE.U32 UR22, UR27, UR15, URZ ;  /* 0x0000000f1b1672a5 */ /* 0x000fe2000f8e00ff */
[----:B------:R-:W-:Y:S02]  /*21e0*/  UMOV UR16, UR17 ;  /* 0x0000001100107c82 */ /* 0x000fe40008000000 */
[----:B------:R-:W-:Y:S01]  /*21f0*/  UMOV UR8, UR9 ;  /* 0x0000000900087c82 */ /* 0x000fe20008000000 */
[----:B---3--:R-:W-:Y:S02]  /*2200*/  USHF.R.U32.HI UR16, URZ, UR26, UR16 ;  /* 0x0000001aff107299 */ /* 0x008fe40008011610 */
[----:B----4-:R-:W-:Y:S02]  /*2210*/  UISETP.NE.AND UP2, UPT, UR20, 0x1, UPT ;  /* 0x000000011400788c */ /* 0x010fe4000bf45270 */
[----:B------:R-:W-:Y:S02]  /*2220*/  USHF.R.U32.HI UR8, URZ, UR13, UR8 ;  /* 0x0000000dff087299 */ /* 0x000fe40008011608 */
[----:B------:R-:W-:-:S02]  /*2230*/  USEL UR7, UR38, UR16, !UP0 ;  /* 0x0000001026077287 */ /* 0x000fc4000c000000 */
[----:B------:R-:W-:Y:S02]  /*2240*/  USEL UR8, UR39, UR8, !UP2 ;  /* 0x0000000827087287 */ /* 0x000fe4000d000000 */
[----:B-1----:R-:W-:Y:S01]  /*2250*/  UIMAD.WIDE.U32 UR16, UR7, UR10, URZ ;  /* 0x0000000a071072a5 */ /* 0x002fe2000f8e00ff */
[----:B------:R-:W-:Y:S01]  /*2260*/  UMOV UR4, UR23 ;  /* 0x0000001700047c82 */ /* 0x000fe20008000000 */
[----:B------:R-:W-:Y:S02]  /*2270*/  UIMAD.WIDE.U32 UR18, UR37, UR12, URZ ;  /* 0x0000000c251272a5 */ /* 0x000fe4000f8e00ff */
[----:B------:R-:W-:-:S03]  /*2280*/  UIMAD.WIDE.U32 UR22, UR8, UR10, URZ ;  /* 0x0000000a081672a5 */ /* 0x000fc6000f8e00ff */
[----:B------:R-:W-:Y:S01]  /*2290*/  UMOV UR16, UR17 ;  /* 0x0000001100107c82 */ /* 0x000fe20008000000 */
[----:B------:R-:W-:Y:S02]  /*22a0*/  USHF.R.U32.HI UR4, URZ, UR26, UR4 ;  /* 0x0000001aff047299 */ /* 0x000fe40008011604 */
[----:B------:R-:W-:Y:S01]  /*22b0*/  @UP3 USHF.R.U32.HI UR7, URZ, UR11, UR16 ;  /* 0x0000000bff073299 */ /* 0x000fe20008011610 */
[----:B------:R-:W-:Y:S01]  /*22c0*/  UMOV UR18, UR19 ;  /* 0x0000001300127c82 */ /* 0x000fe20008000000 */
[----:B------:R-:W-:Y:S01]  /*22d0*/  UMOV UR22, UR23 ;  /* 0x0000001700167c82 */ /* 0x000fe20008000000 */
[----:B------:R-:W-:Y:S02]  /*22e0*/  USHF.R.U32.HI UR13, URZ, UR13, UR18 ;  /* 0x0000000dff0d7299 */ /* 0x000fe40008011612 */
[----:B------:R-:W-:Y:S02]  /*22f0*/  USEL UR4, UR27, UR4, !UP0 ;  /* 0x000000041b047287 */ /* 0x000fe4000c000000 */
[----:B------:R-:W-:-:S02]  /*2300*/  @UP3 USHF.R.U32.HI UR8, URZ, UR11, UR22 ;  /* 0x0000000bff083299 */ /* 0x000fc40008011616 */
[----:B------:R-:W-:Y:S02]  /*2310*/  UIMAD UR9, UR40, UR7, URZ ;  /* 0x00000007280972a4 */ /* 0x000fe4000f8e02ff */
[----:B------:R-:W-:Y:S02]  /*2320*/  USEL UR7, UR37, UR13, !UP2 ;  /* 0x0000000d25077287 */ /* 0x000fe4000d000000 */
[----:B------:R-:W-:Y:S02]  /*2330*/  UIMAD UR12, UR40, UR8, URZ ;  /* 0x00000008280c72a4 */ /* 0x000fe4000f8e02ff */
[----:B------:R-:W-:Y:S02]  /*2340*/  UISETP.GE.AND UP0, UPT, UR4, UR9, UPT ;  /* 0x000000090400728c */ /* 0x000fe4000bf06270 */
[----:B------:R-:W-:Y:S02]  /*2350*/  UIMAD.WIDE.U32 UR16, UR4, UR10, URZ ;  /* 0x0000000a041072a5 */ /* 0x000fe4000f8e00ff */
[----:B------:R-:W-:-:S02]  /*2360*/  UISETP.GE.OR UP0, UPT, UR7, UR12, UP0 ;  /* 0x0000000c0700728c */ /* 0x000fc40008706670 */
        /* <DEDUP_REMOVED lines=19> */
.L_x_40:
[----:B------:R-:W2:Y:S02]  /*24a0*/  LDCU UR4, c[0x0][0xb30] ;  /* 0x00016600ff0477ac */ /* 0x000ea40008000800 */
[----:B--2---:R-:W-:-:S09]  /*24b0*/  UISETP.NE.AND UP0, UPT, UR4, 0x1, UPT ;  /* 0x000000010400788c */ /* 0x004fd2000bf05270 */
[----:B------:R-:W-:Y:S05]  /*24c0*/  BRA.U UP0, `(.L_x_41) ;  /* 0x0000000100447547 */ /* 0x000fea000b800000 */
[----:B------:R-:W2:Y:S01]  /*24d0*/  LDCU.128 UR12, c[0x0][0xb10] ;  /* 0x00016200ff0c77ac */ /* 0x000ea20008000c00 */
[----:B------:R-:W3:Y:S01]  /*24e0*/  LDCU UR16, c[0x0][0xb0c] ;  /* 0x00016180ff1077ac */ /* 0x000ee20008000800 */
[----:B------:R-:W4:Y:S01]  /*24f0*/  LDCU UR17, c[0x0][0xb20] ;  /* 0x00016400ff1177ac */ /* 0x000f220008000800 */
[----:B--2---:R-:W-:Y:S02]  /*2500*/  UIMAD.WIDE.U32 UR10, UR37, UR12, URZ ;  /* 0x0000000c250a72a5 */ /* 0x004fe4000f8e00ff */
[----:B------:R-:W-:Y:S02]  /*2510*/  UIMAD.WIDE.U32 UR8, UR27, UR15, URZ ;  /* 0x0000000f1b0872a5 */ /* 0x000fe4000f8e00ff */
[----:B---3--:R-:W-:Y:S02]  /*2520*/  UISETP.NE.AND UP2, UPT, UR16, 0x1, UPT ;  /* 0x000000011000788c */ /* 0x008fe4000bf45270 */
[----:B------:R-:W-:Y:S01]  /*2530*/  UISETP.NE.AND UP0, UPT, UR14, 0x1, UPT ;  /* 0x000000010e00788c */ /* 0x000fe2000bf05270 */
[----:B------:R-:W-:-:S02]  /*2540*/  UMOV UR7, UR11 ;  /* 0x0000000b00077c82 */ /* 0x000fc40008000000 */
[----:B------:R-:W-:Y:S01]  /*2550*/  UMOV UR4, UR9 ;  /* 0x0000000900047c82 */ /* 0x000fe20008000000 */
[----:B------:R-:W-:Y:S02]  /*2560*/  USHF.R.U32.HI UR7, URZ, UR13, UR7 ;  /* 0x0000000dff077299 */ /* 0x000fe40008011607 */
[----:B----4-:R-:W-:Y:S02]  /*2570*/  USHF.R.U32.HI UR4, URZ, UR17, UR4 ;  /* 0x00000011ff047299 */ /* 0x010fe40008011604 */
[----:B------:R-:W-:Y:S02]  /*2580*/  USEL UR7, UR37, UR7, !UP2 ;  /* 0x0000000725077287 */ /* 0x000fe4000d000000 */
[----:B------:R-:W-:-:S04]  /*2590*/  USEL UR4, UR27, UR4, !UP0 ;  /* 0x000000041b047287 */ /* 0x000fc8000c000000 */
[----:B------:R-:W-:Y:S02]  /*25a0*/  UIADD3 UR8, UPT, UPT, UR7, -UR4, URZ ;  /* 0x8000000407087290 */ /* 0x000fe4000fffe0ff */
[----:B------:R-:W-:Y:S02]  /*25b0*/  UIADD3 UR4, UPT, UPT, -UR7, UR4, URZ ;  /* 0x0000000407047290 */ /* 0x000fe4000fffe1ff */
[----:B------:R-:W-:Y:S02]  /*25c0*/  UIMAD UR27, UR8, UR14, UR27 ;  /* 0x0000000e081b72a4 */ /* 0x000fe4000f8e021b */
[----:B------:R-:W-:-:S12]  /*25d0*/  UIMAD UR37, UR4, UR16, UR37 ;  /* 0x00000010042572a4 */ /* 0x000fd8000f8e0225 */
.L_x_41:
[----:B------:R-:W-:Y:S01]  /*25e0*/  VIADD R11, R11, 0x1 ;  /* 0x000000010b0b7836 */ /* 0x000fe20000000000 */
[----:B------:R-:W-:Y:S01]  /*25f0*/  PLOP3.LUT P1, PT, PT, PT, PT, 0x80, 0x8 ;  /* 0x000000000008781c */ /* 0x000fe20003f2f070 */
[----:B------:R-:W-:Y:S02]  /*2600*/  UIADD3 UR46, UPT, UPT, UR37, UR60, URZ ;  /* 0x0000003c252e7290 */ /* 0x000fe4000fffe0ff */
[----:B------:R-:W-:Y:S01]  /*2610*/  UIADD3 UR45, UPT, UPT, UR27, UR57, URZ ;  /* 0x000000391b2d7290 */ /* 0x000fe2000fffe0ff */
[----:B------:R-:W-:-:S04]  /*2620*/  ISETP.NE.AND P0, PT, R11, 0x2, PT ;  /* 0x000000020b00780c */ /* 0x000fc80003f05270 */
[----:B-1----:R-:W-:Y:S02]  /*2630*/  SEL R0, RZ, 0x1, P0 ;  /* 0x00000001ff007807 */ /* 0x002fe40000000000 */
[----:B------:R-:W-:Y:S02]  /*2640*/  SEL R11, R11, RZ, P0 ;  /* 0x000000ff0b0b7207 */ /* 0x000fe40000000000 */
[----:B------:R-:W-:Y:S01]  /*2650*/  LOP3.LUT R10, R10, R0, RZ, 0x3c, !PT ;  /* 0x000000000a0a7212 */ /* 0x000fe200078e3cff */
[----:B------:R-:W-:Y:S06]  /*2660*/  BRA.U UP1, `(.L_x_42) ;  /* 0xfffffff101447547 */ /* 0x000fec000b83ffff */
[----:B------:R-:W-:Y:S01]  /*2670*/  UIADD3 UR7, UPT, UPT, UR6, 0x20, URZ ;  /* 0x0000002006077890 */ /* 0x000fe2000fffe0ff */
[----:B------:R-:W-:-:S03]  /*2680*/  SHF.L.U32 R2, R12, 0x1f, RZ ;  /* 0x0000001f0c027819 */ /* 0x000fc600000006ff */
[----:B------:R-:W-:-:S09]  /*2690*/  ULEA UR4, UR5, UR7, 0x3 ;  /* 0x0000000705047291 */ /* 0x000fd2000f8e18ff */
[----:B------:R-:W1:Y:S02]  /*26a0*/  SYNCS.PHASECHK.TRANS64.TRYWAIT P0, [UR4], R2 ;  /* 0x00000002ff0075a7 */ /* 0x000e640008001104 */
[----:B-1----:R-:W-:Y:S05]  /*26b0*/  @!P0 BRA `(.L_x_43) ;  /* 0x0000004000448947 */ /* 0x002fea0003800000 */
.L_x_107:
[----:B------:R-:W-:-:S04]  /*26c0*/  UIADD3 UR4, UPT, UPT, UR5, 0x1, URZ ;  /* 0x0000000105047890 */ /* 0x000fc8000fffe0ff */
[----:B------:R-:W-:-:S04]  /*26d0*/  UISETP.NE.AND UP0, UPT, UR4, 0x4, UPT ;  /* 0x000000040400788c */ /* 0x000fc8000bf05270 */
[----:B------:R-:W-:Y:S02]  /*26e0*/  USEL UR6, URZ, 0x1, UP0 ;  /* 0x00000001ff067887 */ /* 0x000fe40008000000 */
[----:B------:R-:W-:-:S04]  /*26f0*/  USEL UR4, UR4, URZ, UP0 ;  /* 0x000000ff04047287 */ /* 0x000fc80008000000 */
[----:B------:R-:W-:Y:S01]  /*2700*/  ULEA UR5, UR4, UR7, 0x3 ;  /* 0x0000000704057291 */ /* 0x000fe2000f8e18ff */
[----:B-1----:R-:W-:-:S04]  /*2710*/  LOP3.LUT R2, R12, UR6, RZ, 0x3c, !PT ;  /* 0x000000060c027c12 */ /* 0x002fc8000f8e3cff */
[----:B------:R-:W-:-:S04]  /*2720*/  SHF.L.U32 R3, R2, 0x1f, RZ ;  /* 0x0000001f02037819 */ /* 0x000fc800000006ff */
[----:B------:R-:W1:Y:S02]  /*2730*/  SYNCS.PHASECHK.TRANS64.TRYWAIT P0, [UR5], R3 ;  /* 0x00000003ff0075a7 */ /* 0x000e640008001105 */
[----:B-1----:R-:W-:Y:S05]  /*2740*/  @!P0 BRA `(.L_x_44) ;  /* 0x0000004000388947 */ /* 0x002fea0003800000 */
.L_x_109:
[----:B------:R-:W-:-:S04]  /*2750*/  UIADD3 UR4, UPT, UPT, UR4, 0x1, URZ ;  /* 0x0000000104047890 */ /* 0x000fc8000fffe0ff */
[----:B------:R-:W-:-:S04]  /*2760*/  UISETP.NE.AND UP0, UPT, UR4, 0x4, UPT ;  /* 0x000000040400788c */ /* 0x000fc8000bf05270 */
[----:B------:R-:W-:Y:S02]  /*2770*/  USEL UR6, URZ, 0x1, UP0 ;  /* 0x00000001ff067887 */ /* 0x000fe40008000000 */
[----:B------:R-:W-:-:S04]  /*2780*/  USEL UR4, UR4, URZ, UP0 ;  /* 0x000000ff04047287 */ /* 0x000fc80008000000 */
[----:B------:R-:W-:Y:S01]  /*2790*/  ULEA UR5, UR4, UR7, 0x3 ;  /* 0x0000000704057291 */ /* 0x000fe2000f8e18ff */
[----:B------:R-:W-:-:S04]  /*27a0*/  LOP3.LUT R2, R2, UR6, RZ, 0x3c, !PT ;  /* 0x0000000602027c12 */ /* 0x000fc8000f8e3cff */
[----:B-1----:R-:W-:-:S04]  /*27b0*/  SHF.L.U32 R3, R2, 0x1f, RZ ;  /* 0x0000001f02037819 */ /* 0x002fc800000006ff */
[----:B------:R-:W1:Y:S02]  /*27c0*/  SYNCS.PHASECHK.TRANS64.TRYWAIT P0, [UR5], R3 ;  /* 0x00000003ff0075a7 */ /* 0x000e640008001105 */
[----:B-1----:R-:W-:Y:S05]  /*27d0*/  @!P0 BRA `(.L_x_45) ;  /* 0x00000040002c8947 */ /* 0x002fea0003800000 */
.L_x_111:
[----:B------:R-:W-:-:S04]  /*27e0*/  UIADD3 UR4, UPT, UPT, UR4, 0x1, URZ ;  /* 0x0000000104047890 */ /* 0x000fc8000fffe0ff */
[----:B------:R-:W-:-:S04]  /*27f0*/  UISETP.NE.AND UP0, UPT, UR4, 0x4, UPT ;  /* 0x000000040400788c */ /* 0x000fc8000bf05270 */
[----:B------:R-:W-:Y:S02]  /*2800*/  USEL UR5, URZ, 0x1, UP0 ;  /* 0x00000001ff057887 */ /* 0x000fe40008000000 */
[----:B------:R-:W-:-:S04]  /*2810*/  USEL UR4, UR4, URZ, UP0 ;  /* 0x000000ff04047287 */ /* 0x000fc80008000000 */
[----:B------:R-:W-:Y:S01]  /*2820*/  ULEA UR4, UR4, UR7, 0x3 ;  /* 0x0000000704047291 */ /* 0x000fe2000f8e18ff */
[----:B------:R-:W-:-:S04]  /*2830*/  LOP3.LUT R2, R2, UR5, RZ, 0x3c, !PT ;  /* 0x0000000502027c12 */ /* 0x000fc8000f8e3cff */
[----:B------:R-:W-:Y:S01]  /*2840*/  SHF.L.U32 R2, R2, 0x1f, RZ ;  /* 0x0000001f02027819 */ /* 0x000fe200000006ff */
[----:B-1----:R-:W-:-:S07]  /*2850*/  IMAD.U32 R0, RZ, RZ, UR4 ;  /* 0x00000004ff007e24 */ /* 0x002fce000f8e00ff */
.L_x_46:
[----:B-1----:R1:W2:Y:S02]  /*2860*/  SYNCS.PHASECHK.TRANS64.TRYWAIT P0, [R0+URZ], R2 ;  /* 0x00000002000075a7 */ /* 0x0022a400080011ff */
[----:B--2---:R-:W-:Y:S05]  /*2870*/  @!P0 NANOSLEEP.SYNCS 0x989680 ;  /* 0x009896800000895d */ /* 0x004fea0003900000 */
[----:B------:R-:W2:Y:S02]  /*2880*/  @!P0 SYNCS.PHASECHK.TRANS64 P0, [R0+URZ], R2 ;  /* 0x00000002000085a7 */ /* 0x000ea400080010ff */
[----:B--2---:R-:W-:Y:S05]  /*2890*/  @P0 EXIT ;  /* 0x000000000000094d */ /* 0x004fea0003800000 */
[----:B------:R-:W-:Y:S05]  /*28a0*/  BRA `(.L_x_46) ;  /* 0xfffffffc00ec7947 */ /* 0x000fea000383ffff */
.L_x_22:
[----:B------:R-:W-:-:S04]  /*28b0*/  UISETP.NE.AND UP0, UPT, UR48, URZ, UPT ;  /* 0x000000ff3000728c */ /* 0x000fc8000bf05270 */
[----:B------:R-:W-:-:S09]  /*28c0*/  UISETP.NE.OR UP0, UPT, UR22, 0x1, UP0 ;  /* 0x000000011600788c */ /* 0x000fd20008705670 */
[----:B------:R-:W-:Y:S05]  /*28d0*/  BRA.U UP0, `(.L_x_47) ;  /* 0x0000000500487547 */ /* 0x000fea000b800000 */
[----:B------:R-:W-:Y:S01]  /*28e0*/  ISETP.GE.U32.AND P2, PT, R0, 0x2, PT ;  /* 0x000000020000780c */ /* 0x000fe20003f46070 */
[----:B------:R-:W-:Y:S01]  /*28f0*/  IMAD.MOV.U32 R12, RZ, RZ, 0x1 ;  /* 0x00000001ff0c7424 */ /* 0x000fe200078e00ff */
[----:B------:R-:W-:Y:S02]  /*2900*/  CS2R R10, SRZ ;  /* 0x00000000000a7805 */ /* 0x000fe4000001ff00 */
[----:B------:R-:W-:Y:S01]  /*2910*/  CS2R R8, SRZ ;  /* 0x0000000000087805 */ /* 0x000fe2000001ff00 */
[----:B------:R-:W-:Y:S01]  /*2920*/  UMOV UR6, 0x400 ;  /* 0x0000040000067882 */ /* 0x000fe20000000000 */
[----:B------:R-:W-:Y:S01]  /*2930*/  UMOV UR5, URZ ;  /* 0x000000ff00057c82 */ /* 0x000fe20008000000 */
[----:B------:R-:W-:-:S12]  /*2940*/  ULEA UR6, UR48, UR6, 0x18 ;  /* 0x0000000630067291 */ /* 0x000fd8000f8ec0ff */
.L_x_51:
[----:B------:R-:W-:Y:S02]  /*2950*/  LEA R2, R8, UR6, 0x3 ;  /* 0x0000000608027c11 */ /* 0x000fe4000f8e18ff */
[----:B------:R-:W-:-:S03]  /*2960*/  SHF.L.U32 R4, R9, 0x1f, RZ ;  /* 0x0000001f09047819 */ /* 0x000fc600000006ff */
[----:B------:R-:W-:Y:S01]  /*2970*/  VIADD R5, R2, 0xd0 ;  /* 0x000000d002057836 */ /* 0x000fe20000000000 */
[----:B------:R-:W1:Y:S02]  /*2980*/  SYNCS.PHASECHK.TRANS64.TRYWAIT P0, [R2+URZ+0xc0], R4 ;  /* 0x0000c004020075a7 */ /* 0x000e6400080011ff */
[----:B-1----:R-:W-:Y:S05]  /*2990*/  @!P0 BRA `(.L_x_48) ;  /* 0x0000003c00d48947 */ /* 0x002fea0003800000 */
.L_x_112:
[----:B------:R-:W-:Y:S01]  /*29a0*/  ULEA UR4, UR5, UR6, 0x3 ;  /* 0x0000000605047291 */ /* 0x000fe2000f8e18ff */
[----:B-1----:R-:W-:Y:S01]  /*29b0*/  PRMT R2, RZ, 0x654, R5 ;  /* 0x00000654ff027816 */ /* 0x002fe20000000005 */
[----:B------:R-:W-:Y:S01]  /*29c0*/  @!P2 IMAD.MOV.U32 R4, RZ, RZ, 0x10 ;  /* 0x00000010ff04a424 */ /* 0x000fe200078e00ff */
[----:B------:R-:W-:Y:S01]  /*29d0*/  SHF.L.U32 R5, R12, 0x1f, RZ ;  /* 0x0000001f0c057819 */ /* 0x000fe200000006ff */
[----:B------:R-:W-:Y:S01]  /*29e0*/  UIADD3 UR7, UPT, UPT, UR4, 0x60, URZ ;  /* 0x0000006004077890 */ /* 0x000fe2000fffe0ff */
[----:B------:R1:W-:Y:S05]  /*29f0*/  SYNCS.ARRIVE.TRANS64.RED.A1T0 RZ, [R2+URZ], RZ ;  /* 0x000000ff02ff79a7 */ /* 0x0003ea00081004ff */
[----:B------:R-:W-:Y:S01]  /*2a00*/  IMAD.U32 R6, RZ, RZ, UR7 ;  /* 0x00000007ff067e24 */ /* 0x000fe2000f8e00ff */
[----:B------:R-:W2:Y:S04]  /*2a10*/  SYNCS.PHASECHK.TRANS64.TRYWAIT P0, [UR4+0x70], R5 ;  /* 0x00007005ff0075a7 */ /* 0x000ea80008001104 */
[----:B------:R-:W-:Y:S01]  /*2a20*/  PRMT R6, R0, 0x654, R6 ;  /* 0x0000065400067816 */ /* 0x000fe20000000006 */
[----:B-12---:R-:W-:Y:S06]  /*2a30*/  @!P0 BRA `(.L_x_49) ;  /* 0x0000003c00c08947 */ /* 0x006fec0003800000 */
.L_x_114:
[----:B------:R-:W-:Y:S01]  /*2a40*/  ULEA UR8, UR5, UR6, 0x4 ;  /* 0x0000000605087291 */ /* 0x000fe2000f8e20ff */
[----:B------:R-:W-:Y:S01]  /*2a50*/  SEL R3, R6, R3, !P2 ;  /* 0x0000000306037207 */ /* 0x000fe20005000000 */
[----:B------:R-:W-:Y:S01]  /*2a60*/  UIADD3 UR9, UPT, UPT, UR4, 0x60, URZ ;  /* 0x0000006004097890 */ /* 0x000fe2000fffe0ff */
[----:B-1----:R-:W-:Y:S01]  /*2a70*/  LEA R2, R11, UR6, 0x3 ;  /* 0x000000060b027c11 */ /* 0x002fe2000f8e18ff */
[----:B------:R-:W-:Y:S01]  /*2a80*/  UIADD3 UR8, UPT, UPT, UR8, 0xf0, URZ ;  /* 0x000000f008087890 */ /* 0x000fe2000fffe0ff */
[----:B------:R1:W-:Y:S01]  /*2a90*/  @!P2 SYNCS.ARRIVE.TRANS64.RED RZ, [R3+URZ], R4 ;  /* 0x0000000403ffa9a7 */ /* 0x0003e200080004ff */
[----:B------:R-:W-:Y:S01]  /*2aa0*/  UIADD3 UR4, UPT, UPT, UR5, 0x1, URZ ;  /* 0x0000000105047890 */ /* 0x000fe2000fffe0ff */
[----:B------:R-:W-:-:S03]  /*2ab0*/  VIADD R8, R8, 0x1 ;  /* 0x0000000108087836 */ /* 0x000fc60000000000 */
[----:B------:R-:W-:Y:S02]  /*2ac0*/  UISETP.NE.AND UP0, UPT, UR4, 0x2, UPT ;  /* 0x000000020400788c */ /* 0x000fe4000bf05270 */
[----:B------:R-:W-:Y:S01]  /*2ad0*/  ISETP.NE.AND P0, PT, R8, 0x2, PT ;  /* 0x000000020800780c */ /* 0x000fe20003f05270 */
[----:B------:R-:W-:Y:S06]  /*2ae0*/  UGETNEXTWORKID.BROADCAST [UR8], [UR9] ;  /* 0x00000000080073ca */ /* 0x000fec0008000100 */
[----:B------:R-:W-:Y:S02]  /*2af0*/  USEL UR7, URZ, 0x1, UP0 ;  /* 0x00000001ff077887 */ /* 0x000fe40008000000 */
[----:B------:R-:W-:-:S04]  /*2b00*/  USEL UR5, UR4, URZ, UP0 ;  /* 0x000000ff04057287 */ /* 0x000fc80008000000 */
[----:B------:R-:W-:Y:S02]  /*2b10*/  LOP3.LUT R12, R12, UR7, RZ, 0x3c, !PT ;  /* 0x000000070c0c7c12 */ /* 0x000fe4000f8e3cff */
[----:B-1----:R-:W-:-:S04]  /*2b20*/  SHF.L.U32 R4, R10, 0x1f, RZ ;  /* 0x0000001f0a047819 */ /* 0x002fc800000006ff */
[----:B------:R-:W1:Y:S02]  /*2b30*/  SYNCS.PHASECHK.TRANS64.TRYWAIT P1, [R2+URZ+0x60], R4 ;  /* 0x00006004020075a7 */ /* 0x000e6400080211ff */
[----:B-1----:R-:W-:Y:S05]  /*2b40*/  @!P1 BRA `(.L_x_50) ;  /* 0x0000003c00949947 */ /* 0x002fea0003800000 */
.L_x_115:
[C---:B-1----:R-:W-:Y:S01]  /*2b50*/  LEA R4, R11.reuse, UR6, 0x4 ;  /* 0x000000060b047c11 */ /* 0x042fe2000f8e20ff */
[----:B------:R-:W-:Y:S01]  /*2b60*/  VIADD R2, R2, 0x70 ;  /* 0x0000007002027836 */ /* 0x000fe20000000000 */
[----:B------:R-:W-:Y:S01]  /*2b70*/  SEL R8, R8, RZ, P0 ;  /* 0x000000ff08087207 */ /* 0x000fe20000000000 */
[----:B------:R-:W-:-:S03]  /*2b80*/  VIADD R11, R11, 0x1 ;  /* 0x000000010b0b7836 */ /* 0x000fc60000000000 */
[----:B------:R-:W1:Y:S01]  /*2b90*/  LDS.128 R4, [R4+0xf0] ;  /* 0x0000f00004047984 */ /* 0x000e620000000c00 */
[----:B------:R-:W-:Y:S02]  /*2ba0*/  PRMT R2, RZ, 0x654, R2 ;  /* 0x00000654ff027816 */ /* 0x000fe40000000002 */
[C---:B------:R-:W-:Y:S01]  /*2bb0*/  ISETP.NE.AND P1, PT, R11.reuse, 0x2, PT ;  /* 0x000000020b00780c */ /* 0x040fe20003f25270 */
[----:B------:R-:W-:Y:S01]  /*2bc0*/  @!PT LDS RZ, [RZ] ;  /* 0x00000000fffff984 */ /* 0x000fe20000000800 */
[----:B------:R-:W-:Y:S01]  /*2bd0*/  @!PT LDS RZ, [RZ] ;  /* 0x00000000fffff984 */ /* 0x000fe20000000800 */
[----:B------:R-:W-:Y:S01]  /*2be0*/  @!PT LDS RZ, [RZ] ;  /* 0x00000000fffff984 */ /* 0x000fe20000000800 */
[----:B------:R-:W-:Y:S01]  /*2bf0*/  @!PT LDS RZ, [RZ] ;  /* 0x00000000fffff984 */ /* 0x000fe20000000800 */
[----:B------:R2:W-:Y:S06]  /*2c00*/  MEMBAR.ALL.CTA ;  /* 0x0000000000007992 */ /* 0x0005ec0000008000 */
[----:B--2---:R-:W2:Y:S01]  /*2c10*/  FENCE.VIEW.ASYNC.S ;  /* 0x00000000000073c6 */ /* 0x004ea20000000000 */
[----:B------:R-:W-:Y:S01]  /*2c20*/  SEL R11, R11, RZ, P1 ;  /* 0x000000ff0b0b7207 */ /* 0x000fe20000800000 */
[----:B--2---:R2:W-:Y:S01]  /*2c30*/  SYNCS.ARRIVE.TRANS64.RED.A1T0 RZ, [R2+URZ], RZ ;  /* 0x000000ff02ff79a7 */ /* 0x0045e200081004ff */
[----:B-1----:R-:W-:-:S02]  /*2c40*/  LOP3.LUT P3, RZ, R6, 0x1, RZ, 0xc0, !PT ;  /* 0x0000000106ff7812 */ /* 0x002fc4000786c0ff */
[----:B------:R-:W-:-:S04]  /*2c50*/  SEL R4, RZ, 0x1, P1 ;  /* 0x00000001ff047807 */ /* 0x000fc80000800000 */
[----:B------:R-:W-:Y:S02]  /*2c60*/  LOP3.LUT R10, R10, R4, RZ, 0x3c, !PT ;  /* 0x000000040a0a7212 */ /* 0x000fe400078e3cff */
[----:B--2---:R-:W-:-:S04]  /*2c70*/  SEL R2, RZ, 0x1, P0 ;  /* 0x00000001ff027807 */ /* 0x004fc80000000000 */
[----:B------:R-:W-:Y:S01]  /*2c80*/  LOP3.LUT R9, R9, R2, RZ, 0x3c, !PT ;  /* 0x0000000209097212 */ /* 0x000fe200078e3cff */
[----:B------:R-:W-:Y:S06]  /*2c90*/  @P3 BRA `(.L_x_51) ;  /* 0xfffffffc002c3947 */ /* 0x000fec000383ffff */
[----:B------:R-:W-:Y:S01]  /*2ca0*/  ULEA UR4, UR5, UR6, 0x3 ;  /* 0x0000000605047291 */ /* 0x000fe2000f8e18ff */
[----:B------:R-:W-:-:S08]  /*2cb0*/  SHF.L.U32 R2, R12, 0x1f, RZ ;  /* 0x0000001f0c027819 */ /* 0x000fd000000006ff */
[----:B------:R-:W1:Y:S02]  /*2cc0*/  SYNCS.PHASECHK.TRANS64 P0, [UR4+0x70], R2 ;  /* 0x00007002ff0075a7 */ /* 0x000e640008001004 */
[----:B-1----:R-:W-:Y:S05]  /*2cd0*/  @P0 BRA `(.L_x_52) ;  /* 0x0000000000080947 */ /* 0x002fea0003800000 */
[----:B------:R-:W1:Y:S02]  /*2ce0*/  SYNCS.PHASECHK.TRANS64.TRYWAIT P0, [UR4+0x70], R2 ;  /* 0x00007002ff0075a7 */ /* 0x000e640008001104 */
[----:B-1----:R-:W-:Y:S05]  /*2cf0*/  @!P0 BRA `(.L_x_53) ;  /* 0x0000003c003c8947 */ /* 0x002fea0003800000 */
.L_x_52:
[----:B------:R-:W-:-:S04]  /*2d00*/  UIADD3 UR7, UPT, UPT, UR5, 0x1, URZ ;  /* 0x0000000105077890 */ /* 0x000fc8000fffe0ff */
[----:B------:R-:W-:-:S04]  /*2d10*/  UISETP.NE.AND UP0, UPT, UR7, 0x2, UPT ;  /* 0x000000020700788c */ /* 0x000fc8000bf05270 */
[----:B------:R-:W-:Y:S02]  /*2d20*/  USEL UR8, URZ, 0x1, UP0 ;  /* 0x00000001ff087887 */ /* 0x000fe40008000000 */
[----:B------:R-:W-:-:S04]  /*2d30*/  USEL UR7, UR7, URZ, UP0 ;  /* 0x000000ff07077287 */ /* 0x000fc80008000000 */
[----:B------:R-:W-:Y:S01]  /*2d40*/  ULEA UR7, UR7, UR6, 0x3 ;  /* 0x0000000607077291 */ /* 0x000fe2000f8e18ff */
[----:B-1----:R-:W-:-:S04]  /*2d50*/  LOP3.LUT R2, R12, UR8, RZ, 0x3c, !PT ;  /* 0x000000080c027c12 */ /* 0x002fc8000f8e3cff */
[----:B------:R-:W-:-:S04]  /*2d60*/  SHF.L.U32 R0, R2, 0x1f, RZ ;  /* 0x0000001f02007819 */ /* 0x000fc800000006ff */
[----:B------:R-:W1:Y:S02]  /*2d70*/  SYNCS.PHASECHK.TRANS64 P0, [UR7+0x70], R0 ;  /* 0x00007000ff0075a7 */ /* 0x000e640008001007 */
[----:B-1----:R-:W-:Y:S05]  /*2d80*/  @P0 EXIT ;  /* 0x000000000000094d */ /* 0x002fea0003800000 */
[----:B------:R-:W-:Y:S02]  /*2d90*/  SHF.L.U32 R2, R2, 0x1f, RZ ;  /* 0x0000001f02027819 */ /* 0x000fe400000006ff */
[----:B------:R-:W-:-:S07]  /*2da0*/  MOV R0, UR7 ;  /* 0x0000000700007c02 */ /* 0x000fce0008000f00 */
.L_x_54:
[----:B-1----:R1:W2:Y:S02]  /*2db0*/  SYNCS.PHASECHK.TRANS64.TRYWAIT P0, [R0+URZ+0x70], R2 ;  /* 0x00007002000075a7 */ /* 0x0022a400080011ff */
[----:B--2---:R-:W-:Y:S05]  /*2dc0*/  @!P0 NANOSLEEP.SYNCS 0x989680 ;  /* 0x009896800000895d */ /* 0x004fea0003900000 */
[----:B------:R-:W2:Y:S02]  /*2dd0*/  @!P0 SYNCS.PHASECHK.TRANS64 P0, [R0+URZ+0x70], R2 ;  /* 0x00007002000085a7 */ /* 0x000ea400080010ff */
[----:B--2---:R-:W-:Y:S05]  /*2de0*/  @P0 EXIT ;  /* 0x000000000000094d */ /* 0x004fea0003800000 */
[----:B------:R-:W-:Y:S05]  /*2df0*/  BRA `(.L_x_54) ;  /* 0xfffffffc00ec7947 */ /* 0x000fea000383ffff */
.L_x_47:
[----:B------:R-:W-:Y:S05]  /*2e00*/  BRA.U UP4, `(.L_x_55) ;  /* 0x0000000d04807547 */ /* 0x000fea000b800000 */
[----:B------:R-:W-:Y:S01]  /*2e10*/  UMOV UR4, 0x40 ;  /* 0x0000004000047882 */ /* 0x000fe20000000000 */
[----:B------:R-:W-:Y:S01]  /*2e20*/  NOP ;  /* 0x0000000000007918 */ /* 0x000fe20000000000 */
[----:B------:R-:W-:Y:S01]  /*2e30*/  ULEA UR5, UR48, UR4, 0x18 ;  /* 0x0000000430057291 */ /* 0x000fe2000f8ec0ff */
[----:B------:R-:W-:Y:S02]  /*2e40*/  UMOV UR6, 0x400 ;  /* 0x0000040000067882 */ /* 0x000fe40000000000 */
[----:B------:R-:W-:-:S06]  /*2e50*/  ULEA UR6, UR48, UR6, 0x18 ;  /* 0x0000000630067291 */ /* 0x000fcc000f8ec0ff */
[----:B------:R-:W1:Y:S02]  /*2e60*/  LDS.U8 R0, [UR5+0x1c] ;  /* 0x00001c05ff007984 */ /* 0x000e640008000000 */
[----:B-1----:R-:W-:-:S13]  /*2e70*/  ISETP.NE.AND P0, PT, R0, RZ, PT ;  /* 0x000000ff0000720c */ /* 0x002fda0003f05270 */
[----:B------:R-:W-:Y:S05]  /*2e80*/  @P0 BRA `(.L_x_56) ;  /* 0x0000000000580947 */ /* 0x000fea0003800000 */
[----:B------:R-:W-:-:S13]  /*2e90*/  ELECT P0, URZ, PT ;  /* 0x0000000000ff782f */ /* 0x000fda0003800000 */
[----:B------:R-:W-:Y:S05]  /*2ea0*/  @!P0 BRA `(.L_x_57) ;  /* 0x0000000000608947 */ /* 0x000fea0003800000 */
[----:B------:R-:W-:Y:S01]  /*2eb0*/  UMOV UR4, 0x10 ;  /* 0x0000001000047882 */ /* 0x000fe20000000000 */
[----:B------:R-:W-:Y:S01]  /*2ec0*/  HFMA2 R0, -RZ, RZ, 0, 5.9604644775390625e-08 ;  /* 0x00000001ff007431 */ /* 0x000fe200000001ff */
[----:B------:R-:W-:-:S03]  /*2ed0*/  MOV R3, 0xffff ;  /* 0x0000ffff00037802 */ /* 0x000fc60000000f00 */
[----:B------:R-:W-:Y:S04]  /*2ee0*/  DEPBAR.LE SB1, 0x36 ;  /* 0x00009d800000791a */ /* 0x000fe80000000000 */
[----:B------:R-:W1:Y:S02]  /*2ef0*/  UTCATOMSWS.FIND_AND_SET.ALIGN UP0, UR4, UR4 ;  /* 0x00000004000475e3 */ /* 0x000e640008000800 */
[----:B-1----:R-:W-:Y:S01]  /*2f00*/  MOV R4, UR4 ;  /* 0x0000000400047c02 */ /* 0x002fe20008000f00 */
[----:B------:R-:W-:Y:S06]  /*2f10*/  BRA.U UP0, `(.L_x_58) ;  /* 0x0000000100187547 */ /* 0x000fec000b800000 */
.L_x_59:
[----:B------:R-:W-:Y:S05]  /*2f20*/  NANOSLEEP 0x64 ;  /* 0x000000640000795d */ /* 0x000fea0003800000 */
[----:B------:R-:W-:-:S05]  /*2f30*/  UMOV UR4, 0x10 ;  /* 0x0000001000047882 */ /* 0x000fca0000000000 */
[----:B------:R-:W-:Y:S04]  /*2f40*/  DEPBAR.LE SB1, 0x36 ;  /* 0x00009d800000791a */ /* 0x000fe80000000000 */
[----:B------:R-:W1:Y:S02]  /*2f50*/  UTCATOMSWS.FIND_AND_SET.ALIGN UP0, UR4, UR4 ;  /* 0x00000004000475e3 */ /* 0x000e640008000800 */
[----:B-1----:R-:W-:Y:S01]  /*2f60*/  MOV R4, UR4 ;  /* 0x0000000400047c02 */ /* 0x002fe20008000f00 */
[----:B------:R-:W-:Y:S05]  /*2f70*/  BRA.U !UP0, `(.L_x_59) ;  /* 0xfffffffd08e87547 */ /* 0x000fea000b83ffff */
.L_x_58:
[-C--:B------:R-:W-:Y:S02]  /*2f80*/  SHF.L.U32 R3, R3, R4.reuse, RZ ;  /* 0x0000000403037219 */ /* 0x080fe400000006ff */
[----:B------:R-:W-:Y:S01]  /*2f90*/  SHF.L.U32 R0, R0, R4, RZ ;  /* 0x0000000400007219 */ /* 0x000fe200000006ff */
[----:B------:R-:W-:Y:S02]  /*2fa0*/  IMAD.SHL.U32 R4, R4, 0x20, RZ ;  /* 0x0000002004047824 */ /* 0x000fe400078e00ff */
[----:B------:R1:W-:Y:S04]  /*2fb0*/  ATOMS.OR RZ, [UR5+0x14], R3 ;  /* 0x00001403ffff798c */ /* 0x0003e8000b000005 */
[----:B------:R1:W-:Y:S04]  /*2fc0*/  ATOMS.OR RZ, [UR5+0x18], R0 ;  /* 0x00001800ffff798c */ /* 0x0003e8000b000005 */
[----:B------:R1:W-:Y:S01]  /*2fd0*/  STS [UR6+0x110], R4 ;  /* 0x00011004ff007988 */ /* 0x0003e20008000806 */
[----:B------:R-:W-:Y:S05]  /*2fe0*/  BRA `(.L_x_57) ;  /* 0x0000000000107947 */ /* 0x000fea0003800000 */
.L_x_56:
[----:B------:R-:W-:Y:S02]  /*2ff0*/  MOV R0, 0xffffffff ;  /* 0xffffffff00007802 */ /* 0x000fe40000000f00 */
[----:B------:R-:W-:-:S03]  /*3000*/  MOV R4, 0x3030 ;  /* 0x0000303000047802 */ /* 0x000fc60000000f00 */
[----:B------:R1:W-:Y:S04]  /*3010*/  STS [UR6+0x110], R0 ;  /* 0x00011000ff007988 */ /* 0x0003e80008000806 */
[----:B-1---5:R-:W-:Y:S05]  /*3020*/  CALL.REL.NOINC `($__internal_1_$__cuda_sm10x_tcgen05_guardrail_trap_phase_invalid_during_alloc) ;  /* 0x0000003c00bc7944 */ /* 0x022fea0003c00000 */
.L_x_57:
[----:B------:R-:W-:Y:S05]  /*3030*/  WARPSYNC.ALL ;  /* 0x0000000000007948 */ /* 0x000fea0003800000 */
[----:B------:R-:W2:Y:S01]  /*3040*/  S2UR UR4, SR_CgaCtaId ;  /* 0x00000000000479c3 */ /* 0x000ea20000008800 */
[----:B------:R-:W-:Y:S01]  /*3050*/  UMOV UR13, 0x400 ;  /* 0x00000400000d7882 */ /* 0x000fe20000000000 */
[----:B------:R-:W-:-:S06]  /*3060*/  NOP ;  /* 0x0000000000007918 */ /* 0x000fcc0000000000 */
[----:B------:R-:W-:Y:S06]  /*3070*/  BAR.ARV 0x6, 0xa0 ;  /* 0x0182800000007b1d */ /* 0x000fec0000002000 */
[----:B------:R-:W3:Y:S01]  /*3080*/  LDCU UR5, c[0x0][0x38c] ;  /* 0x00007180ff0577ac */ /* 0x000ee20008000800 */
[----:B------:R-:W-:Y:S01]  /*3090*/  LOP3.LUT R2, R2, 0xffff, RZ, 0xc0, !PT ;  /* 0x0000ffff02027812 */ /* 0x000fe200078ec0ff */
[----:B------:R-:W-:Y:S01]  /*30a0*/  IMAD.MOV.U32 R11, RZ, RZ, 0x1 ;  /* 0x00000001ff0b7424 */ /* 0x000fe200078e00ff */
[----:B------:R-:W-:Y:S01]  /*30b0*/  CS2R R8, SRZ ;  /* 0x0000000000087805 */ /* 0x000fe2000001ff00 */
[----:B------:R-:W4:Y:S01]  /*30c0*/  LDCU UR8, c[0x0][0x38c] ;  /* 0x00007180ff0877ac */ /* 0x000f220008000800 */
[----:B------:R-:W-:Y:S01]  /*30d0*/  R2UR UR15, R2 ;  /* 0x00000000020f72ca */ /* 0x000fe200000e0000 */
[----:B------:R-:W-:Y:S01]  /*30e0*/  IMAD.MOV.U32 R10, RZ, RZ, RZ ;  /* 0x000000ffff0a7224 */ /* 0x000fe200078e00ff */
[----:B------:R-:W-:Y:S01]  /*30f0*/  UMOV UR18, URZ ;  /* 0x000000ff00127c82 */ /* 0x000fe20008000000 */
[----:B------:R-:W-:Y:S01]  /*3100*/  UMOV UR10, URZ ;  /* 0x000000ff000a7c82 */ /* 0x000fe20008000000 */
[----:B--2---:R-:W-:Y:S01]  /*3110*/  ULEA UR13, UR4, UR13, 0x18 ;  /* 0x0000000d040d7291 */ /* 0x004fe2000f8ec0ff */
[----:B------:R-:W-:Y:S01]  /*3120*/  UMOV UR20, 0x0 ;  /* 0x0000000000147882 */ /* 0x000fe20000000000 */
[----:B------:R-:W-:-:S02]  /*3130*/  UMOV UR21, 0x4100490 ;  /* 0x0410049000157882 */ /* 0x000fc40000000000 */
[----:B------:R-:W-:Y:S02]  /*3140*/  UIADD3 UR6, UPT, UPT, UR13, 0x2400, URZ ;  /* 0x000024000d067890 */ /* 0x000fe4000fffe0ff */
[----:B------:R-:W-:Y:S02]  /*3150*/  UIADD3 UR7, UPT, UPT, UR13, 0x4400, URZ ;  /* 0x000044000d077890 */ /* 0x000fe4000fffe0ff */
[----:B---3--:R-:W-:Y:S01]  /*3160*/  UIADD3 UR5, UPT, UPT, UR5, 0x1f, URZ ;  /* 0x0000001f05057890 */ /* 0x008fe2000fffe0ff */
[----:B-1----:R-:W1:Y:S01]  /*3170*/  LDS R0, [UR13+0x110] ;  /* 0x0001100dff007984 */ /* 0x002e620008000800 */
[----:B------:R-:W-:Y:S02]  /*3180*/  USHF.R.U32.HI UR6, URZ, 0x4, UR6 ;  /* 0x00000004ff067899 */ /* 0x000fe40008011606 */
[----:B------:R-:W-:Y:S02]  /*3190*/  USHF.R.S32.HI UR4, URZ, 0x1f, UR5 ;  /* 0x0000001fff047899 */ /* 0x000fe40008011405 */
[----:B------:R-:W-:-:S02]  /*31a0*/  ULOP3.LUT UR6, UR6, 0x3fff, URZ, 0xc0, !UPT ;  /* 0x00003fff06067892 */ /* 0x000fc4000f8ec0ff */
[----:B------:R-:W-:Y:S02]  /*31b0*/  ULEA.HI UR4, UR4, UR5, URZ, 0x5 ;  /* 0x0000000504047291 */ /* 0x000fe4000f8f28ff */
[----:B------:R-:W-:Y:S02]  /*31c0*/  USHF.R.U32.HI UR5, URZ, 0x4, UR7 ;  /* 0x00000004ff057899 */ /* 0x000fe40008011607 */
[----:B------:R-:W-:Y:S02]  /*31d0*/  USHF.R.S32.HI UR22, URZ, 0x5, UR4 ;  /* 0x00000005ff167899 */ /* 0x000fe40008011404 */
[----:B------:R-:W-:Y:S02]  /*31e0*/  ULOP3.LUT UR5, UR5, 0x3fff, URZ, 0xc0, !UPT ;  /* 0x00003fff05057892 */ /* 0x000fe4000f8ec0ff */
[----:B------:R-:W-:Y:S02]  /*31f0*/  UISETP.LT.AND UP0, UPT, UR22, 0x1, UPT ;  /* 0x000000011600788c */ /* 0x000fe4000bf01270 */
[----:B------:R-:W-:-:S02]  /*3200*/  ULOP3.LUT UR16, UR6, 0x10000, URZ, 0xfc, !UPT ;  /* 0x0001000006107892 */ /* 0x000fc4000f8efcff */
[----:B------:R-:W-:Y:S02]  /*3210*/  USEL UR23, UR22, 0x1, !UP0 ;  /* 0x0000000116177887 */ /* 0x000fe4000c000000 */
[----:B------:R-:W-:Y:S02]  /*3220*/  ULOP3.LUT UR17, UR5, 0x10000, URZ, 0xfc, !UPT ;  /* 0x0001000005117892 */ /* 0x000fe4000f8efcff */
[----:B------:R-:W-:Y:S02]  /*3230*/  UIADD3 UR23, UPT, UPT, -UR23, URZ, URZ ;  /* 0x000000ff17177290 */ /* 0x000fe4000fffe1ff */
[----:B----4-:R-:W-:Y:S01]  /*3240*/  UISETP.GE.AND UP4, UPT, UR8, 0x1, UPT ;  /* 0x000000010800788c */ /* 0x010fe2000bf86270 */
[----:B-1----:R-:W-:-:S15]  /*3250*/  R2UR UR24, R0 ;  /* 0x00000000001872ca */ /* 0x002fde00000e0000 */
.L_x_66:
[----:B------:R-:W-:Y:S02]  /*3260*/  LEA R0, R10, UR13, 0x3 ;  /* 0x0000000d0a007c11 */ /* 0x000fe4000f8e18ff */
[----:B------:R-:W-:Y:S02]  /*3270*/  SHF.L.U32 R2, R9, 0x1f, RZ ;  /* 0x0000001f09027819 */ /* 0x000fe400000006ff */
[----:B------:R-:W-:Y:S01]  /*3280*/  PLOP3.LUT P0, PT, PT, PT, UP4, 0x80, 0x8 ;  /* 0x000000000008781c */ /* 0x000fe20003f0f048 */
[----:B------:R-:W-:Y:S01]  /*3290*/  VIADD R3, R0, 0x70 ;  /* 0x0000007000037836 */ /* 0x000fe20000000000 */
[----:B-1----:R-:W1:Y:S02]  /*32a0*/  SYNCS.PHASECHK.TRANS64.TRYWAIT P1, [R0+URZ+0x60], R2 ;  /* 0x00006002000075a7 */ /* 0x002e6400080211ff */
[----:B-1-3--:R-:W-:Y:S09]  /*32b0*/  @!P1 BRA `(.L_x_60) ;  /* 0x0000003400e49947 */ /* 0x00aff20003800000 */
.L_x_117:
[----:B------:R-:W-:Y:S01]  /*32c0*/  LEA R4, R10, UR13, 0x4 ;  /* 0x0000000d0a047c11 */ /* 0x000fe2000f8e20ff */
[----:B------:R-:W-:Y:S01]  /*32d0*/  @UP4 ULEA UR4, UR10, UR13, 0x3 ;  /* 0x0000000d0a044291 */ /* 0x000fe2000f8e18ff */
[----:B------:R-:W-:Y:S01]  /*32e0*/  PLOP3.LUT P2, PT, PT, PT, PT, 0x80, 0x8 ;  /* 0x000000000008781c */ /* 0x000fe20003f4f070 */
[----:B------:R-:W-:Y:S01]  /*32f0*/  ULEA UR19, UR18, UR13, 0x3 ;  /* 0x0000000d12137291 */ /* 0x000fe2000f8e18ff */
[----:B------:R-:W-:Y:S02]  /*3300*/  PRMT R3, RZ, 0x654, R3 ;  /* 0x00000654ff037816 */ /* 0x000fe40000000003 */
[----:B------:R-:W2:Y:S01]  /*3310*/  LDS.128 R4, [R4+0xf0] ;  /* 0x0000f00004047984 */ /* 0x000ea20000000c00 */
[----:B-1----:R-:W-:Y:S02]  /*3320*/  @P0 SHF.L.U32 R2, R8, 0x1f, RZ ;  /* 0x0000001f08020819 */ /* 0x002fe400000006ff */
[----:B------:R-:W-:Y:S01]  /*3330*/  SHF.L.U32 R0, R11, 0x1f, RZ ;  /* 0x0000001f0b007819 */ /* 0x000fe200000006ff */
[----:B------:R-:W-:Y:S01]  /*3340*/  @!PT LDS RZ, [RZ] ;  /* 0x00000000fffff984 */ /* 0x000fe20000000800 */
[----:B------:R-:W-:Y:S01]  /*3350*/  @!PT LDS RZ, [RZ] ;  /* 0x00000000fffff984 */ /* 0x000fe20000000800 */
[----:B------:R-:W-:Y:S01]  /*3360*/  @!PT LDS RZ, [RZ] ;  /* 0x00000000fffff984 */ /* 0x000fe20000000800 */
[----:B------:R-:W-:Y:S01]  /*3370*/  @!PT LDS RZ, [RZ] ;  /* 0x00000000fffff984 */ /* 0x000fe20000000800 */
[----:B------:R1:W-:Y:S06]  /*3380*/  MEMBAR.ALL.CTA ;  /* 0x0000000000007992 */ /* 0x0003ec0000008000 */
[----:B-1----:R-:W1:Y:S02]  /*3390*/  FENCE.VIEW.ASYNC.S ;  /* 0x00000000000073c6 */ /* 0x002e640000000000 */
[----:B-1----:R1:W-:Y:S01]  /*33a0*/  SYNCS.ARRIVE.TRANS64.RED.A1T0 RZ, [R3+URZ], RZ ;  /* 0x000000ff03ff79a7 */ /* 0x0023e200081004ff */
[----:B------:R1:W3:Y:S01]  /*33b0*/  @P0 SYNCS.PHASECHK.TRANS64.TRYWAIT P2, [UR4], R2 ;  /* 0x00000002ff0005a7 */ /* 0x0002e20008041104 */
[----:B--2---:R-:W-:Y:S01]  /*33c0*/  LOP3.LUT P1, RZ, R6, 0x1, RZ, 0xc0, !PT ;  /* 0x0000000106ff7812 */ /* 0x004fe2000782c0ff */
[----:B------:R-:W2:Y:S02]  /*33d0*/  SYNCS.PHASECHK.TRANS64.TRYWAIT P0, [UR19+0xa0], R0 ;  /* 0x0000a000ff0075a7 */ /* 0x000ea40008001113 */
[----:B-123--:R-:W-:Y:S10]  /*33e0*/  @!P0 BRA `(.L_x_61) ;  /* 0x0000003400ac8947 */ /* 0x00eff40003800000 */
.L_x_119:
[----:B------:R-:W-:Y:S01]  /*33f0*/  IADD3 R10, PT, PT, R10, 0x1, RZ ;  /* 0x000000010a0a7810 */ /* 0x000fe20007ffe0ff */
[----:B------:R-:W-:Y:S06]  /*3400*/  BRA.U !UP4, `(.L_x_62) ;  /* 0x000000010ca07547 */ /* 0x000fec000b800000 */
[----:B------:R-:W-:Y:S02]  /*3410*/  ULEA.HI UR4, UR18, UR18, URZ, 0x1 ;  /* 0x0000001212047291 */ /* 0x000fe4000f8f08ff */
[----:B------:R-:W-:Y:S02]  /*3420*/  UPLOP3.LUT UP2, UPT, UPT, UPT, UPT, 0x40, 0x4 ;  /* 0x000000000004789c */ /* 0x000fe40003f4e870 */
[----:B------:R-:W-:Y:S02]  /*3430*/  USHF.L.U32 UR5, UR4, 0x5, URZ ;  /* 0x0000000504057899 */ /* 0x000fe400080006ff */
[----:B------:R-:W-:Y:S02]  /*3440*/  ULOP3.LUT UR14, UR4, 0xffe, URZ, 0xc0, !UPT ;  /* 0x00000ffe040e7892 */ /* 0x000fe4000f8ec0ff */
[----:B------:R-:W-:Y:S02]  /*3450*/  ULOP3.LUT UR4, UR5, 0xffffffc0, URZ, 0xc0, !UPT ;  /* 0xffffffc005047892 */ /* 0x000fe4000f8ec0ff */
[----:B------:R-:W-:-:S02]  /*3460*/  UIADD3 UR14, UPT, UPT, -UR14, UR18, URZ ;  /* 0x000000120e0e7290 */ /* 0x000fc4000fffe1ff */
[----:B------:R-:W-:Y:S01]  /*3470*/  UIADD3 UR4, UPT, UPT, UR24, UR4, URZ ;  /* 0x0000000418047290 */ /* 0x000fe2000fffe0ff */
[----:B------:R-:W-:Y:S01]  /*3480*/  UMOV UR12, UR23 ;  /* 0x00000017000c7c82 */ /* 0x000fe20008000000 */
[----:B------:R-:W-:Y:S02]  /*3490*/  UMOV UR11, UR22 ;  /* 0x00000016000b7c82 */ /* 0x000fe40008000000 */
[----:B------:R-:W-:Y:S01]  /*34a0*/  ULEA UR14, UR14, UR4, 0x14 ;  /* 0x000000040e0e7291 */ /* 0x000fe2000f8ea0ff */
[----:B------:R-:W-:-:S11]  /*34b0*/  UMOV UR5, UR10 ;  /* 0x0000000a00057c82 */ /* 0x000fd60008000000 */
.L_x_65:
[----:B------:R-:W-:Y:S02]  /*34c0*/  UIADD3 UR12, UPT, UPT, UR12, 0x1, URZ ;  /* 0x000000010c0c7890 */ /* 0x000fe4000fffe0ff */
[----:B--2---:R-:W-:Y:S02]  /*34d0*/  ULEA UR6, UR5, UR13, 0x3 ;  /* 0x0000000d05067291 */ /* 0x004fe4000f8e18ff */
[----:B------:R-:W-:Y:S01]  /*34e0*/  UISETP.NE.AND UP3, UPT, UR12, URZ, UPT ;  /* 0x000000ff0c00728c */ /* 0x000fe2000bf65270 */
[----:B---3--:R-:W-:Y:S10]  /*34f0*/  @P2 BRA `(.L_x_63) ;  /* 0x00000000000c2947 */ /* 0x008ff40003800000 */
[----:B-1----:R-:W-:Y:S04]  /*3500*/  SHF.L.U32 R2, R8, 0x1f, RZ ;  /* 0x0000001f08027819 */ /* 0x002fe800000006ff */
[----:B------:R-:W1:Y:S02]  /*3510*/  SYNCS.PHASECHK.TRANS64.TRYWAIT P0, [UR6], R2 ;  /* 0x00000002ff0075a7 */ /* 0x000e640008001106 */
[----:B-1----:R-:W-:Y:S05]  /*3520*/  @!P0 BRA `(.L_x_64) ;  /* 0x0000003400748947 */ /* 0x002fea0003800000 */
.L_x_63:
[----:B------:R-:W-:Y:S01]  /*3530*/  UISETP.NE.AND UP0, UPT, UR11, 0x1, UPT ;  /* 0x000000010b00788c */ /* 0x000fe2000bf05270 */
[----:B------:R-:W-:Y:S01]  /*3540*/  PLOP3.LUT P2, PT, PT, PT, PT, 0x80, 0x8 ;  /* 0x000000000008781c */ /* 0x000fe20003f4f070 */
[----:B------:R-:W-:Y:S02]  /*3550*/  UIADD3 UR4, UPT, UPT, UR5, 0x1, URZ ;  /* 0x0000000105047890 */ /* 0x000fe4000fffe0ff */
[----:B------:R-:W-:Y:S02]  /*3560*/  ULEA UR8, UR5, UR17, 0x7 ;  /* 0x0000001105087291 */ /* 0x000fe4000f8e38ff */
[----:B------:R-:W-:Y:S01]  /*3570*/  UISETP.NE.AND UP1, UPT, UR4, 0x4, UPT ;  /* 0x000000040400788c */ /* 0x000fe2000bf25270 */
[----:B------:R-:W-:Y:S01]  /*3580*/  PLOP3.LUT P0, PT, PT, PT, UP0, 0x80, 0x8 ;  /* 0x000000000008781c */ /* 0x000fe20003f0f008 */
[----:B------:R-:W-:Y:S02]  /*3590*/  UIADD3 UR11, UPT, UPT, UR11, -0x1, URZ ;  /* 0xffffffff0b0b7890 */ /* 0x000fe4000fffe0ff */
[----:B------:R-:W-:Y:S02]  /*35a0*/  USEL UR7, URZ, 0x1, UP1 ;  /* 0x00000001ff077887 */ /* 0x000fe40008800000 */
[----:B------:R-:W-:Y:S01]  /*35b0*/  USEL UR10, UR4, URZ, UP1 ;  /* 0x000000ff040a7287 */ /* 0x000fe20008800000 */
[----:B------:R-:W-:Y:S03]  /*35c0*/  UMOV UR9, 0xc0004010 ;  /* 0xc000401000097882 */ /* 0x000fe60000000000 */
[----:B------:R-:W-:Y:S01]  /*35d0*/  @UP0 ULEA UR4, UR10, UR13, 0x3 ;  /* 0x0000000d0a040291 */ /* 0x000fe2000f8e18ff */
[----:B------:R-:W-:Y:S01]  /*35e0*/  LOP3.LUT R8, R8, UR7, RZ, 0x3c, !PT ;  /* 0x0000000708087c12 */ /* 0x000fe2000f8e3cff */
[----:B------:R-:W-:Y:S03]  /*35f0*/  UMOV UR7, 0xc0004010 ;  /* 0xc000401000077882 */ /* 0x000fe60000000000 */
[----:B-1----:R-:W-:Y:S04]  /*3600*/  @P0 SHF.L.U32 R0, R8, 0x1f, RZ ;  /* 0x0000001f08000819 */ /* 0x002fe800000006ff */
[----:B------:R2:W3:Y:S01]  /*3610*/  @P0 SYNCS.PHASECHK.TRANS64.TRYWAIT P2, [UR4], R0 ;  /* 0x00000000ff0005a7 */ /* 0x0004e20008041104 */
[----:B------:R-:W-:Y:S02]  /*3620*/  UIADD3 UR4, UPT, UPT, UR6, 0x20, URZ ;  /* 0x0000002006047890 */ /* 0x000fe4000fffe0ff */
[----:B------:R-:W-:Y:S03]  /*3630*/  ULEA UR6, UR5, UR16, 0x7 ;  /* 0x0000001005067291 */ /* 0x000fe6000f8e38ff */
[----:B------:R-:W-:Y:S06]  /*3640*/  UMOV UR5, UR10 ;  /* 0x0000000a00057c82 */ /* 0x000fec0008000000 */
[----:B------:R2:W-:Y:S01]  /*3650*/  UTCQMMA gdesc[UR6], gdesc[UR8], tmem[UR14], tmem[UR20], idesc[UR21], UP2 ;  /* 0x00ff1408060075ea */ /* 0x0005e2000900030e */
[----:B------:R-:W-:Y:S01]  /*3660*/  UPLOP3.LUT UP2, UPT, UPT, UPT, UPT, 0x80, 0x8 ;  /* 0x000000000008789c */ /* 0x000fe20003f4f070 */
[----:B------:R2:W-:Y:S01]  /*3670*/  UTCBAR.MULTICAST [UR4], URZ, UR15 ;  /* 0x000000ff040073e9 */ /* 0x0005e2000800080f */
[----:B------:R-:W-:Y:S09]  /*3680*/  BRA.U UP3, `(.L_x_65) ;  /* 0xfffffffd038c7547 */ /* 0x000ff2000b83ffff */
.L_x_62:
[----:B--2---:R-:W-:Y:S01]  /*3690*/  UIADD3 UR4, UPT, UPT, UR18, 0x1, URZ ;  /* 0x0000000112047890 */ /* 0x004fe2000fffe0ff */
[C---:B------:R-:W-:Y:S01]  /*36a0*/  ISETP.NE.AND P0, PT, R10.reuse, 0x2, PT ;  /* 0x000000020a00780c */ /* 0x040fe20003f05270 */
[----:B------:R-:W-:Y:S02]  /*36b0*/  UIADD3 UR5, UPT, UPT, UR19, 0x80, URZ ;  /* 0x0000008013057890 */ /* 0x000fe4000fffe0ff */
[----:B------:R-:W-:Y:S01]  /*36c0*/  UISETP.NE.AND UP0, UPT, UR4, 0x4, UPT ;  /* 0x000000040400788c */ /* 0x000fe2000bf05270 */
[----:B-1----:R-:W-:Y:S02]  /*36d0*/  SEL R0, RZ, 0x1, P0 ;  /* 0x00000001ff007807 */ /* 0x002fe40000000000 */
[----:B------:R-:W-:Y:S01]  /*36e0*/  SEL R10, R10, RZ, P0 ;  /* 0x000000ff0a0a7207 */ /* 0x000fe20000000000 */
[----:B------:R-:W-:Y:S01]  /*36f0*/  USEL UR6, URZ, 0x1, UP0 ;  /* 0x00000001ff067887 */ /* 0x000fe20008000000 */
[----:B------:R-:W-:Y:S01]  /*3700*/  LOP3.LUT R9, R9, R0, RZ, 0x3c, !PT ;  /* 0x0000000009097212 */ /* 0x000fe200078e3cff */
[----:B------:R-:W-:Y:S01]  /*3710*/  USEL UR18, UR4, URZ, UP0 ;  /* 0x000000ff04127287 */ /* 0x000fe20008000000 */
[----:B------:R1:W-:Y:S03]  /*3720*/  UTCBAR [UR5], URZ ;  /* 0x000000ff050073e9 */ /* 0x0003e600080000ff */
[----:B------:R-:W-:Y:S01]  /*3730*/  LOP3.LUT R11, R11, UR6, RZ, 0x3c, !PT ;  /* 0x000000060b0b7c12 */ /* 0x000fe2000f8e3cff */
[----:B------:R-:W-:Y:S07]  /*3740*/  @P1 BRA `(.L_x_66) ;  /* 0xfffffff800c41947 */ /* 0x000fee000383ffff */
[----:B------:R-:W2:Y:S01]  /*3750*/  S2UR UR8, SR_CgaCtaId ;  /* 0x00000000000879c3 */ /* 0x000ea20000008800 */
[----:B------:R-:W-:Y:S01]  /*3760*/  ELECT P0, URZ, PT ;  /* 0x0000000000ff782f */ /* 0x000fe20003800000 */
[----:B------:R-:W-:Y:S01]  /*3770*/  IMAD.MOV.U32 R0, RZ, RZ, 0x1 ;  /* 0x00000001ff007424 */ /* 0x000fe200078e00ff */
[----:B------:R-:W-:Y:S01]  /*3780*/  UIADD3 UR13, UPT, UPT, UR13, 0xa0, URZ ;  /* 0x000000a00d0d7890 */ /* 0x000fe2000fffe0ff */
[----:B------:R-:W-:Y:S01]  /*3790*/  SHF.L.U32 R2, R11, 0x1f, RZ ;  /* 0x0000001f0b027819 */ /* 0x000fe200000006ff */
[----:B------:R-:W-:-:S03]  /*37a0*/  UMOV UR4, 0x40 ;  /* 0x0000004000047882 */ /* 0x000fc60000000000 */
[----:B------:R-:W-:Y:S01]  /*37b0*/  UVIRTCOUNT.DEALLOC.SMPOOL 0x80 ;  /* 0x000000800000784c */ /* 0x000fe20000000000 */
[----:B--2---:R-:W-:Y:S02]  /*37c0*/  ULEA UR8, UR8, UR4, 0x18 ;  /* 0x0000000408087291 */ /* 0x004fe4000f8ec0ff */
[----:B------:R-:W-:-:S07]  /*37d0*/  ULEA UR4, UR18, UR13, 0x3 ;  /* 0x0000000d12047291 */ /* 0x000fce000f8e18ff */
[----:B------:R2:W-:Y:S02]  /*37e0*/  @P0 STS.U8 [UR8+0x1c], R0 ;  /* 0x00001c00ff000988 */ /* 0x0005e40008000008 */
[----:B------:R-:W4:Y:S02]  /*37f0*/  SYNCS.PHASECHK.TRANS64.TRYWAIT P0, [UR4], R2 ;  /* 0x00000002ff0075a7 */ /* 0x000f240008001104 */
[----:B--2-4-:R-:W-:Y:S05]  /*3800*/  @!P0 BRA `(.L_x_67) ;  /* 0x0000003000d48947 */ /* 0x014fea0003800000 */
.L_x_122:
[----:B------:R-:W-:-:S04]  /*3810*/  UIADD3 UR4, UPT, UPT, UR18, 0x1, URZ ;  /* 0x0000000112047890 */ /* 0x000fc8000fffe0ff */
[----:B------:R-:W-:-:S04]  /*3820*/  UISETP.NE.AND UP0, UPT, UR4, 0x4, UPT ;  /* 0x000000040400788c */ /* 0x000fc8000bf05270 */
[----:B------:R-:W-:Y:S02]  /*3830*/  USEL UR6, URZ, 0x1, UP0 ;  /* 0x00000001ff067887 */ /* 0x000fe40008000000 */
[----:B------:R-:W-:-:S04]  /*3840*/  USEL UR4, UR4, URZ, UP0 ;  /* 0x000000ff04047287 */ /* 0x000fc80008000000 */
[----:B-1----:R-:W-:Y:S01]  /*3850*/  ULEA UR5, UR4, UR13, 0x3 ;  /* 0x0000000d04057291 */ /* 0x002fe2000f8e18ff */
[----:B--2---:R-:W-:-:S04]  /*3860*/  LOP3.LUT R2, R11, UR6, RZ, 0x3c, !PT ;  /* 0x000000060b027c12 */ /* 0x004fc8000f8e3cff */
[----:B------:R-:W-:-:S04]  /*3870*/  SHF.L.U32 R3, R2, 0x1f, RZ ;  /* 0x0000001f02037819 */ /* 0x000fc800000006ff */
[----:B------:R-:W1:Y:S02]  /*3880*/  SYNCS.PHASECHK.TRANS64.TRYWAIT P0, [UR5], R3 ;  /* 0x00000003ff0075a7 */ /* 0x000e640008001105 */
[----:B-1----:R-:W-:Y:S05]  /*3890*/  @!P0 BRA `(.L_x_68) ;  /* 0x0000003000c88947 */ /* 0x002fea0003800000 */
.L_x_124:
        /* <DEDUP_REMOVED lines=9> */
.L_x_126:
[----:B------:R-:W-:-:S04]  /*3930*/  UIADD3 UR4, UPT, UPT, UR4, 0x1, URZ ;  /* 0x0000000104047890 */ /* 0x000fc8000fffe0ff */
[----:B------:R-:W-:-:S04]  /*3940*/  UISETP.NE.AND UP0, UPT, UR4, 0x4, UPT ;  /* 0x000000040400788c */ /* 0x000fc8000bf05270 */
[----:B------:R-:W-:Y:S02]  /*3950*/  USEL UR5, URZ, 0x1, UP0 ;  /* 0x00000001ff057887 */ /* 0x000fe40008000000 */
[----:B------:R-:W-:-:S04]  /*3960*/  USEL UR4, UR4, URZ, UP0 ;  /* 0x000000ff04047287 */ /* 0x000fc80008000000 */
[----:B------:R-:W-:Y:S01]  /*3970*/  ULEA UR4, UR4, UR13, 0x3 ;  /* 0x0000000d04047291 */ /* 0x000fe2000f8e18ff */
[----:B------:R-:W-:-:S04]  /*3980*/  LOP3.LUT R2, R2, UR5, RZ, 0x3c, !PT ;  /* 0x0000000502027c12 */ /* 0x000fc8000f8e3cff */
[----:B------:R-:W-:-:S04]  /*3990*/  SHF.L.U32 R2, R2, 0x1f, RZ ;  /* 0x0000001f02027819 */ /* 0x000fc800000006ff */
[----:B------:R-:W2:Y:S02]  /*39a0*/  SYNCS.PHASECHK.TRANS64.TRYWAIT P0, [UR4], R2 ;  /* 0x00000002ff0075a7 */ /* 0x000ea40008001104 */
[----:B--2---:R-:W-:Y:S05]  /*39b0*/  @!P0 BRA `(.L_x_70) ;  /* 0x0000003000b08947 */ /* 0x004fea0003800000 */
.L_x_128:
[----:B------:R-:W-:Y:S01]  /*39c0*/  NOP ;  /* 0x0000000000007918 */ /* 0x000fe20000000000 */
[----:B-1----:R-:W1:Y:S01]  /*39d0*/  LDS R0, [UR8+0x14] ;  /* 0x00001408ff007984 */ /* 0x002e620008000800 */
[----:B------:R-:W-:Y:S01]  /*39e0*/  ULOP3.LUT UR4, UR24, 0xffff, URZ, 0xc0, !UPT ;  /* 0x0000ffff18047892 */ /* 0x000fe2000f8ec0ff */
[----:B------:R-:W-:Y:S01]  /*39f0*/  UMOV UR5, 0xffff ;  /* 0x0000ffff00057882 */ /* 0x000fe20000000000 */
[----:B------:R-:W-:Y:S02]  /*3a00*/  UMOV UR6, 0x1 ;  /* 0x0000000100067882 */ /* 0x000fe40000000000 */
[----:B------:R-:W-:-:S04]  /*3a10*/  USHF.R.U32.HI UR4, URZ, 0x5, UR4 ;  /* 0x00000005ff047899 */ /* 0x000fc80008011604 */
[----:B------:R-:W-:Y:S02]  /*3a20*/  USHF.L.U32 UR5, UR5, UR4, URZ ;  /* 0x0000000405057299 */ /* 0x000fe400080006ff */
[----:B------:R-:W-:-:S04]  /*3a30*/  USHF.L.U32 UR4, UR6, UR4, URZ ;  /* 0x0000000406047299 */ /* 0x000fc800080006ff */
[----:B-1----:R-:W-:-:S04]  /*3a40*/  LOP3.LUT R0, R0, UR5, RZ, 0xc0, !PT ;  /* 0x0000000500007c12 */ /* 0x002fc8000f8ec0ff */
[----:B------:R-:W-:-:S13]  /*3a50*/  ISETP.NE.AND P0, PT, R0, UR5, PT ;  /* 0x0000000500007c0c */ /* 0x000fda000bf05270 */
[----:B------:R-:W-:Y:S05]  /*3a60*/  @P0 BRA `(.L_x_71) ;  /* 0x0000000000580947 */ /* 0x000fea0003800000 */
[----:B------:R-:W1:Y:S02]  /*3a70*/  LDS R0, [UR8+0x18] ;  /* 0x00001808ff007984 */ /* 0x000e640008000800 */
[----:B-1----:R-:W-:-:S04]  /*3a80*/  LOP3.LUT R0, R0, UR4, RZ, 0xc0, !PT ;  /* 0x0000000400007c12 */ /* 0x002fc8000f8ec0ff */
[----:B------:R-:W-:-:S13]  /*3a90*/  ISETP.NE.AND P0, PT, R0, UR4, PT ;  /* 0x0000000400007c0c */ /* 0x000fda000bf05270 */
[----:B------:R-:W-:Y:S05]  /*3aa0*/  @P0 BRA `(.L_x_72) ;  /* 0x00000000003c0947 */ /* 0x000fea0003800000 */
[----:B------:R-:W1:Y:S01]  /*3ab0*/  S2R R2, SR_LANEID ;  /* 0x0000000000027919 */ /* 0x000e620000000000 */
[----:B------:R-:W-:-:S06]  /*3ac0*/  ULOP3.LUT UR5, URZ, UR5, URZ, 0x33, !UPT ;  /* 0x00000005ff057292 */ /* 0x000fcc000f8e33ff */
[----:B------:R-:W-:-:S04]  /*3ad0*/  IMAD.U32 R0, RZ, RZ, UR5 ;  /* 0x00000005ff007e24 */ /* 0x000fc8000f8e00ff */
[----:B------:R2:W4:Y:S02]  /*3ae0*/  REDUX UR7, R0 ;  /* 0x00000000000773c4 */ /* 0x0005240000000000 */
[----:B------:R1:W-:Y:S01]  /*3af0*/  UTCATOMSWS.AND URZ, UR5 ;  /* 0x0000000500ff79e3 */ /* 0x0003e20008000000 */
[----:B--2---:R-:W-:Y:S01]  /*3b00*/  LOP3.LUT R0, RZ, UR4, RZ, 0x33, !PT ;  /* 0x00000004ff007c12 */ /* 0x004fe2000f8e33ff */
[----:B------:R-:W-:Y:S02]  /*3b10*/  VOTEU.ANY UR4, UPT, PT ;  /* 0x0000000000047886 */ /* 0x000fe400038e0100 */
[----:B------:R-:W-:Y:S02]  /*3b20*/  UFLO.U32 UR4, UR4 ;  /* 0x00000004000472bd */ /* 0x000fe400080e0000 */
[----:B------:R-:W2:Y:S04]  /*3b30*/  REDUX UR6, R0 ;  /* 0x00000000000673c4 */ /* 0x000ea80000000000 */
[----:B-1----:R-:W-:-:S02]  /*3b40*/  ISETP.EQ.U32.AND P0, PT, R2, UR4, PT ;  /* 0x0000000402007c0c */ /* 0x002fc4000bf02070 */
[----:B----4-:R-:W-:-:S11]  /*3b50*/  MOV R2, UR7 ;  /* 0x0000000700027c02 */ /* 0x010fd60008000f00 */
[----:B------:R1:W-:Y:S01]  /*3b60*/  @P0 ATOMS.AND RZ, [UR8+0x14], R2 ;  /* 0x00001402ffff098c */ /* 0x0003e2000a800008 */
[----:B--2---:R-:W-:-:S05]  /*3b70*/  IMAD.U32 R0, RZ, RZ, UR6 ;  /* 0x00000006ff007e24 */ /* 0x004fca000f8e00ff */
[----:B------:R1:W-:Y:S01]  /*3b80*/  @P0 ATOMS.AND RZ, [UR8+0x18], R0 ;  /* 0x00001800ffff098c */ /* 0x0003e2000a800008 */
[----:B------:R-:W-:Y:S05]  /*3b90*/  BRA `(.L_x_73) ;  /* 0x0000000000147947 */ /* 0x000fea0003800000 */
.L_x_72:
[----:B------:R-:W-:Y:S02]  /*3ba0*/  MOV R2, 0x3bc0 ;  /* 0x00003bc000027802 */ /* 0x000fe40000000f00 */
[----:B---3-5:R-:W-:Y:S05]  /*3bb0*/  CALL.REL.NOINC `($__internal_0_$__cuda_sm10x_tcgen05_guardrail_trap_col_being_dealloced_not_returned_by_alloc) ;  /* 0x0000003000cc7944 */ /* 0x028fea0003c00000 */
[----:B------:R-:W-:Y:S05]  /*3bc0*/  BRA `(.L_x_73) ;  /* 0x0000000000087947 */ /* 0x000fea0003800000 */
.L_x_71:
[----:B------:R-:W-:Y:S02]  /*3bd0*/  MOV R2, 0x3bf0 ;  /* 0x00003bf000027802 */ /* 0x000fe40000000f00 */
[----:B---3-5:R-:W-:Y:S05]  /*3be0*/  CALL.REL.NOINC `($__internal_2_$__cuda_sm10x_tcgen05_guardrail_trap_unallocated_columns_being_dealloced) ;  /* 0x0000003000d87944 */ /* 0x028fea0003c00000 */
.L_x_73:
[----:B------:R-:W-:Y:S01]  /*3bf0*/  NOP ;  /* 0x0000000000007918 */ /* 0x000fe20000000000 */
[----:B------:R-:W-:Y:S05]  /*3c00*/  EXIT ;  /* 0x000000000000794d */ /* 0x000fea0003800000 */
.L_x_55:
[----:B------:R-:W-:-:S09]  /*3c10*/  UISETP.NE.OR UP0, UPT, UR22, 0x3, !UP3 ;  /* 0x000000031600788c */ /* 0x000fd2000df05670 */
[----:B------:R-:W-:Y:S05]  /*3c20*/  BRA.U UP0, `(.L_x_74) ;  /* 0x0000000d00087547 */ /* 0x000fea000b800000 */
[----:B------:R-:W1:Y:S01]  /*3c30*/  LDCU UR26, c[0x0][0x370] ;  /* 0x00006e00ff1a77ac */ /* 0x000e620008000800 */
[----:B------:R-:W2:Y:S01]  /*3c40*/  LDC.64 R16, c[0x0][0x348] ;  /* 0x0000d200ff107b82 */ /* 0x000ea20000000a00 */
[----:B------:R-:W-:Y:S02]  /*3c50*/  HFMA2 R13, -RZ, RZ, 0, 0 ;  /* 0x00000000ff0d7431 */ /* 0x000fe400000001ff */
[----:B------:R-:W-:Y:S01]  /*3c60*/  IMAD.MOV.U32 R15, RZ, RZ, 0x1 ;  /* 0x00000001ff0f7424 */ /* 0x000fe200078e00ff */
[----:B------:R-:W1:Y:S01]  /*3c70*/  LDCU.128 UR28, c[0x0][0xb10] ;  /* 0x00016200ff1c77ac */ /* 0x000e620008000c00 */
[----:B------:R-:W-:Y:S01]  /*3c80*/  IMAD.MOV.U32 R14, RZ, RZ, RZ ;  /* 0x000000ffff0e7224 */ /* 0x000fe200078e00ff */
[----:B------:R-:W-:Y:S01]  /*3c90*/  MOV R7, 0x1000 ;  /* 0x0000100000077802 */ /* 0x000fe20000000f00 */
[----:B------:R-:W3:Y:S01]  /*3ca0*/  LDCU UR25, c[0x0][0x374] ;  /* 0x00006e80ff1977ac */ /* 0x000ee20008000800 */
[----:B------:R-:W4:Y:S01]  /*3cb0*/  LDC.64 R2, c[0x0][0x888] ;  /* 0x00022200ff027b82 */ /* 0x000f220000000a00 */
[----:B------:R-:W3:Y:S01]  /*3cc0*/  LDCU UR16, c[0x0][0xb0c] ;  /* 0x00016180ff1077ac */ /* 0x000ee20008000800 */
[----:B------:R-:W2:Y:S06]  /*3cd0*/  LDCU UR35, c[0x0][0xb20] ;  /* 0x00016400ff2377ac */ /* 0x000eac0008000800 */
[----:B------:R-:W4:Y:S01]  /*3ce0*/  LDC.64 R4, c[0x0][0x890] ;  /* 0x00022400ff047b82 */ /* 0x000f220000000a00 */
[----:B------:R-:W2:Y:S01]  /*3cf0*/  LDCU UR4, c[0x0][0xb30] ;  /* 0x00016600ff0477ac */ /* 0x000ea20008000800 */
[----:B------:R-:W-:Y:S01]  /*3d00*/  UMOV UR17, 0x400 ;  /* 0x0000040000117882 */ /* 0x000fe20000000000 */
[----:B-1----:R-:W-:-:S02]  /*3d10*/  UIMAD.WIDE.U32 UR32, UR26, UR28, URZ ;  /* 0x0000001c1a2072a5 */ /* 0x002fc4000f8e00ff */
[----:B---3--:R-:W-:Y:S02]  /*3d20*/  UIMAD.WIDE.U32 UR6, UR25, UR31, URZ ;  /* 0x0000001f190672a5 */ /* 0x008fe4000f8e00ff */
[----:B------:R-:W-:Y:S02]  /*3d30*/  ULEA UR17, UR48, UR17, 0x18 ;  /* 0x0000001130117291 */ /* 0x000fe4000f8ec0ff */
[----:B------:R-:W-:Y:S02]  /*3d40*/  UPLOP3.LUT UP3, UPT, UPT, UPT, UPT, 0x40, 0x4 ;  /* 0x000000000004789c */ /* 0x000fe40003f6e870 */
[----:B------:R-:W-:Y:S01]  /*3d50*/  UIADD3 UR5, UPT, UPT, UR17, 0x40, URZ ;  /* 0x0000004011057890 */ /* 0x000fe2000fffe0ff */
[----:B------:R-:W-:Y:S01]  /*3d60*/  UMOV UR32, UR33 ;  /* 0x0000002100207c82 */ /* 0x000fe20008000000 */
[----:B------:R-:W-:Y:S01]  /*3d70*/  UMOV UR27, UR7 ;  /* 0x00000007001b7c82 */ /* 0x000fe20008000000 */
[----:B------:R-:W-:Y:S02]  /*3d80*/  UISETP.GE.AND UP0, UPT, UR40, 0x1, UPT ;  /* 0x000000012800788c */ /* 0x000fe4000bf06270 */
[----:B------:R-:W-:Y:S01]  /*3d90*/  UISETP.NE.AND UP4, UPT, UR40, 0x1, UPT ;  /* 0x000000012800788c */ /* 0x000fe2000bf85270 */
[----:B------:R-:W1:Y:S01]  /*3da0*/  LDCU.64 UR14, c[0x0][0xb28] ;  /* 0x00016500ff0e77ac */ /* 0x000e620008000a00 */
[----:B------:R-:W-:-:S02]  /*3db0*/  UISETP.NE.AND UP6, UPT, UR16, 0x1, UPT ;  /* 0x000000011000788c */ /* 0x000fc4000bfc5270 */
[----:B------:R-:W-:Y:S02]  /*3dc0*/  UISETP.NE.AND UP5, UPT, UR30, 0x1, UPT ;  /* 0x000000011e00788c */ /* 0x000fe4000bfa5270 */
[----:B------:R-:W-:Y:S02]  /*3dd0*/  UPRMT UR48, UR48, 0x654, UR5 ;  /* 0x0000065430307896 */ /* 0x000fe40008000005 */
[----:B------:R-:W-:Y:S02]  /*3de0*/  USHF.R.U32.HI UR32, URZ, UR29, UR32 ;  /* 0x0000001dff207299 */ /* 0x000fe40008011620 */
[----:B--2---:R-:W-:Y:S02]  /*3df0*/  USHF.R.U32.HI UR27, URZ, UR35, UR27 ;  /* 0x00000023ff1b7299 */ /* 0x004fe4000801161b */
[----:B------:R-:W-:-:S11]  /*3e00*/  UISETP.NE.AND UP2, UPT, UR4, 0x1, UPT ;  /* 0x000000010400788c */ /* 0x000fd6000bf45270 */
.L_x_82:
[C---:B------:R-:W-:Y:S02]  /*3e10*/  LEA R12, R14.reuse, UR17, 0x3 ;  /* 0x000000110e0c7c11 */ /* 0x040fe4000f8e18ff */
[----:B------:R-:W-:Y:S02]  /*3e20*/  SHF.L.U32 R0, R13, 0x1f, RZ ;  /* 0x0000001f0d007819 */ /* 0x000fe400000006ff */
[----:B------:R-:W-:Y:S02]  /*3e30*/  LEA R8, R14, UR17, 0x4 ;  /* 0x000000110e087c11 */ /* 0x000fe4000f8e20ff */
[----:B--2---:R-:W2:Y:S02]  /*3e40*/  SYNCS.PHASECHK.TRANS64.TRYWAIT P0, [R12+URZ+0x60], R0 ;  /* 0x000060000c0075a7 */ /* 0x004ea400080011ff */
[----:B--2---:R-:W-:Y:S05]  /*3e50*/  @!P0 BRA `(.L_x_75) ;  /* 0x0000002c00a08947 */ /* 0x004fea0003800000 */
.L_x_129:
[----:B------:R-:W3:Y:S01]  /*3e60*/  LDS.128 R8, [R8+0xf0] ;  /* 0x0000f00008087984 */ /* 0x000ee20000000c00 */
[----:B------:R-:W-:Y:S01]  /*3e70*/  UISETP.GE.AND UP0, UPT, UR40, 0x1, UPT ;  /* 0x000000012800788c */ /* 0x000fe2000bf06270 */
[----:B------:R-:W-:Y:S01]  /*3e80*/  @!PT LDS RZ, [RZ] ;  /* 0x00000000fffff984 */ /* 0x000fe20000000800 */
[----:B------:R-:W-:Y:S01]  /*3e90*/  @!PT LDS RZ, [RZ] ;  /* 0x00000000fffff984 */ /* 0x000fe20000000800 */
[----:B------:R-:W-:Y:S01]  /*3ea0*/  @!PT LDS RZ, [RZ] ;  /* 0x00000000fffff984 */ /* 0x000fe20000000800 */
[----:B------:R-:W-:Y:S01]  /*3eb0*/  @!PT LDS RZ, [RZ] ;  /* 0x00000000fffff984 */ /* 0x000fe20000000800 */
[----:B------:R1:W-:Y:S06]  /*3ec0*/  MEMBAR.ALL.CTA ;  /* 0x0000000000007992 */ /* 0x0003ec0000008000 */
[----:B-1----:R-:W1:Y:S01]  /*3ed0*/  FENCE.VIEW.ASYNC.S ;  /* 0x00000000000073c6 */ /* 0x002e620000000000 */
[----:B---3--:R-:W-:Y:S11]  /*3ee0*/  LOP3.LUT P0, RZ, R10, 0x1, RZ, 0xc0, !PT ;  /* 0x000000010aff7812 */ /* 0x008ff6000780c0ff */
[----:B------:R-:W-:Y:S02]  /*3ef0*/  @!UPT UIADD3 URZ, UPT, UPT, URZ, URZ, URZ ;  /* 0x000000fffffff290 */ /* 0x000fe4000fffe0ff */
[----:B-1----:R-:W-:Y:S01]  /*3f00*/  VOTEU.ANY UP1, P0 ;  /* 0x0000000000ff7886 */ /* 0x002fe20000020100 */
[----:B------:R-:W-:Y:S11]  /*3f10*/  PLOP3.LUT P0, PT, PT, PT, UP1, 0x80, 0x8 ;  /* 0x000000000008781c */ /* 0x000ff60003f0f018 */
[----:B------:R-:W-:Y:S02]  /*3f20*/  @!UPT UIADD3 URZ, UPT, UPT, URZ, URZ, URZ ;  /* 0x000000fffffff290 */ /* 0x000fe4000fffe0ff */
[----:B--2---:R-:W-:Y:S02]  /*3f30*/  @P0 SHF.R.U32.HI R0, RZ, 0x10, R9 ;  /* 0x00000010ff000819 */ /* 0x004fe40000011609 */
[----:B------:R-:W-:Y:S02]  /*3f40*/  @P0 MOV R6, R8 ;  /* 0x0000000800060202 */ /* 0x000fe40000000f00 */
[----:B------:R-:W-:Y:S01]  /*3f50*/  @P0 R2UR UR4, R0 ;  /* 0x00000000000402ca */ /* 0x000fe200000e0000 */
[----:B------:R-:W-:Y:S01]  /*3f60*/  VIADD R0, R12, 0x70 ;  /* 0x000000700c007836 */ /* 0x000fe20000000000 */
[----:B------:R-:W-:Y:S02]  /*3f70*/  @P0 LOP3.LUT R8, R9, 0xffff, RZ, 0xc0, !PT ;  /* 0x0000ffff09080812 */ /* 0x000fe400078ec0ff */
[----:B------:R-:W-:Y:S02]  /*3f80*/  @P0 R2UR UR6, R6 ;  /* 0x00000000060602ca */ /* 0x000fe400000e0000 */
[----:B------:R-:W-:Y:S02]  /*3f90*/  PRMT R0, RZ, 0x654, R0 ;  /* 0x00000654ff007816 */ /* 0x000fe40000000000 */
[----:B------:R-:W-:Y:S02]  /*3fa0*/  @P0 R2UR UR5, R8 ;  /* 0x00000000080502ca */ /* 0x000fe400000e0000 */
[----:B------:R1:W-:Y:S03]  /*3fb0*/  SYNCS.ARRIVE.TRANS64.RED.A1T0 RZ, [R0+URZ], RZ ;  /* 0x000000ff00ff79a7 */ /* 0x0003e600081004ff */
[----:B------:R-:W-:Y:S04]  /*3fc0*/  @UP1 UMOV UR24, UR4 ;  /* 0x0000000400181c82 */ /* 0x000fe80008000000 */
[----:B------:R-:W-:Y:S04]  /*3fd0*/  @UP1 UMOV UR13, UR6 ;  /* 0x00000006000d1c82 */ /* 0x000fe80008000000 */
[----:B------:R-:W-:Y:S01]  /*3fe0*/  @UP1 UMOV UR7, UR5 ;  /* 0x0000000500071c82 */ /* 0x000fe20008000000 */
[----:B------:R-:W-:Y:S05]  /*3ff0*/  BRA.U !UP0, `(.L_x_76) ;  /* 0x0000000108a47547 */ /* 0x000fea000b800000 */
[----:B------:R-:W-:Y:S02]  /*4000*/  UIMAD.WIDE.U32 UR10, UR7, UR31, URZ ;  /* 0x0000001f070a72a5 */ /* 0x000fe4000f8e00ff */
[----:B------:R-:W-:Y:S02]  /*4010*/  UIMAD.WIDE.U32 UR18, UR13, UR28, URZ ;  /* 0x0000001c0d1272a5 */ /* 0x000fe4000f8e00ff */
[----:B------:R-:W-:Y:S02]  /*4020*/  USEL UR4, UR25, UR27, !UP5 ;  /* 0x0000001b19047287 */ /* 0x000fe4000e800000 */
[----:B------:R-:W-:Y:S02]  /*4030*/  USEL UR8, UR26, UR32, !UP6 ;  /* 0x000000201a087287 */ /* 0x000fe4000f000000 */
[----:B------:R-:W-:Y:S02]  /*4040*/  UIMAD.WIDE.U32 UR20, UR4, UR14, URZ ;  /* 0x0000000e041472a5 */ /* 0x000fe4000f8e00ff */
[----:B------:R-:W-:Y:S01]  /*4050*/  UIMAD.WIDE.U32 UR22, UR8, UR14, URZ ;  /* 0x0000000e081672a5 */ /* 0x000fe2000f8e00ff */
[----:B------:R-:W-:Y:S02]  /*4060*/  UMOV UR5, UR11 ;  /* 0x0000000b00057c82 */ /* 0x000fe40008000000 */
[----:B------:R-:W-:Y:S03]  /*4070*/  USHF.R.U32.HI UR6, URZ, UR35, UR5 ;  /* 0x00000023ff067299 */ /* 0x000fe60008011605 */
[----:B------:R-:W-:Y:S01]  /*4080*/  UMOV UR5, UR19 ;  /* 0x0000001300057c82 */ /* 0x000fe20008000000 */
[----:B------:R-:W-:Y:S02]  /*4090*/  USEL UR6, UR7, UR6, !UP5 ;  /* 0x0000000607067287 */ /* 0x000fe4000e800000 */
[----:B------:R-:W-:Y:S02]  /*40a0*/  USHF.R.U32.HI UR9, URZ, UR29, UR5 ;  /* 0x0000001dff097299 */ /* 0x000fe40008011605 */
[----:B------:R-:W-:Y:S01]  /*40b0*/  UIMAD.WIDE.U32 UR10, UR6, UR14, URZ ;  /* 0x0000000e060a72a5 */ /* 0x000fe2000f8e00ff */
[----:B------:R-:W-:Y:S02]  /*40c0*/  UMOV UR5, UR21 ;  /* 0x0000001500057c82 */ /* 0x000fe40008000000 */
[----:B------:R-:W-:Y:S03]  /*40d0*/  @UP4 USHF.R.U32.HI UR4, URZ, UR15, UR5 ;  /* 0x0000000fff044299 */ /* 0x000fe60008011605 */
[----:B------:R-:W-:Y:S01]  /*40e0*/  UMOV UR5, UR23 ;  /* 0x0000001700057c82 */ /* 0x000fe20008000000 */
[----:B------:R-:W-:Y:S02]  /*40f0*/  UIMAD UR4, UR40, UR4, URZ ;  /* 0x00000004280472a4 */ /* 0x000fe4000f8e02ff */
[----:B------:R-:W-:Y:S02]  /*4100*/  @UP4 USHF.R.U32.HI UR8, URZ, UR15, UR5 ;  /* 0x0000000fff084299 */ /* 0x000fe40008011605 */
[----:B------:R-:W-:Y:S02]  /*4110*/  USEL UR5, UR13, UR9, !UP6 ;  /* 0x000000090d057287 */ /* 0x000fe4000f000000 */
[----:B------:R-:W-:Y:S02]  /*4120*/  UIMAD UR9, UR40, UR8, URZ ;  /* 0x00000008280972a4 */ /* 0x000fe4000f8e02ff */
[----:B------:R-:W-:Y:S03]  /*4130*/  UISETP.GE.AND UP0, UPT, UR6, UR4, UPT ;  /* 0x000000040600728c */ /* 0x000fe6000bf06270 */
[----:B------:R-:W-:Y:S01]  /*4140*/  UMOV UR4, UR11 ;  /* 0x0000000b00047c82 */ /* 0x000fe20008000000 */
[----:B------:R-:W-:Y:S02]  /*4150*/  UISETP.GE.OR UP0, UPT, UR5, UR9, UP0 ;  /* 0x000000090500728c */ /* 0x000fe40008706670 */
[----:B------:R-:W-:Y:S02]  /*4160*/  USHF.R.U32.HI UR4, URZ, UR15, UR4 ;  /* 0x0000000fff047299 */ /* 0x000fe40008011604 */
[----:B------:R-:W-:Y:S02]  /*4170*/  UIMAD.WIDE.U32 UR10, UR5, UR14, URZ ;  /* 0x0000000e050a72a5 */ /* 0x000fe4000f8e00ff */
[----:B------:R-:W-:Y:S04]  /*4180*/  USEL UR12, UR6, UR4, !UP4 ;  /* 0x00000004060c7287 */ /* 0x000fe8000e000000 */
[----:B------:R-:W-:Y:S01]  /*4190*/  UIADD3 UR9, UPT, UPT, -UR12, URZ, URZ ;  /* 0x000000ff0c097290 */ /* 0x000fe2000fffe1ff */
[----:B------:R-:W-:Y:S02]  /*41a0*/  @!UP0 UMOV UR4, UR11 ;  /* 0x0000000b00048c82 */ /* 0x000fe40008000000 */
[----:B------:R-:W-:Y:S02]  /*41b0*/  @!UP0 USHF.R.U32.HI UR4, URZ, UR15, UR4 ;  /* 0x0000000fff048299 */ /* 0x000fe40008011604 */
[----:B------:R-:W-:Y:S02]  /*41c0*/  UIMAD UR9, UR40, UR9, UR6 ;  /* 0x00000009280972a4 */ /* 0x000fe4000f8e0206 */
[----:B------:R-:W-:Y:S04]  /*41d0*/  @!UP0 USEL UR4, UR5, UR4, !UP4 ;  /* 0x0000000405048287 */ /* 0x000fe8000e000000 */
[----:B------:R-:W-:Y:S02]  /*41e0*/  @!UP0 UIMAD UR9, UR8, UR9, UR4 ;  /* 0x00000009080982a4 */ /* 0x000fe4000f8e0204 */
[----:B------:R-:W-:Y:S02]  /*41f0*/  @!UP0 UIADD3 UR10, UPT, UPT, UR12, -UR4, URZ ;  /* 0x800000040c0a8290 */ /* 0x000fe4000fffe0ff */
[----:B------:R-:W-:Y:S02]  /*4200*/  UIADD3 UR4, UPT, UPT, -UR5, URZ, URZ ;  /* 0x000000ff05047290 */ /* 0x000fe4000fffe1ff */
[----:B------:R-:W-:Y:S02]  /*4210*/  UIADD3 UR8, UPT, UPT, -UR6, URZ, URZ ;  /* 0x000000ff06087290 */ /* 0x000fe4000fffe1ff */
[----:B------:R-:W-:Y:S02]  /*4220*/  @!UP0 UIMAD UR6, UR10, UR40, UR5 ;  /* 0x000000280a0682a4 */ /* 0x000fe4000f8e0205 */
[----:B------:R-:W-:Y:S02]  /*4230*/  UIMAD UR13, UR16, UR4, UR13 ;  /* 0x00000004100d72a4 */ /* 0x000fe4000f8e020d */
[----:B------:R-:W-:Y:S01]  /*4240*/  UIMAD UR7, UR30, UR8, UR7 ;  /* 0x000000081e0772a4 */ /* 0x000fe2000f8e0207 */
[----:B------:R-:W-:Y:S02]  /*4250*/  @!UP0 UMOV UR5, UR9 ;  /* 0x0000000900058c82 */ /* 0x000fe40008000000 */
[----:B------:R-:W-:Y:S02]  /*4260*/  UIMAD UR13, UR5, UR16, UR13 ;  /* 0x00000010050d72a4 */ /* 0x000fe4000f8e020d */
[----:B------:R-:W-:Y:S11]  /*4270*/  UIMAD UR7, UR6, UR30, UR7 ;  /* 0x0000001e060772a4 */ /* 0x000ff6000f8e0207 */
[----:B------:R-:W-:Y:S01]  /*4280*/  @!UPT UIADD3 URZ, UPT, UPT, URZ, URZ, URZ ;  /* 0x000000fffffff290 */ /* 0x000fe2000fffe0ff */
.L_x_76:
[----:B------:R-:W2:Y:S01]  /*4290*/  @!UP2 LDCU.128 UR20, c[0x0][0xb10] ;  /* 0x00016200ff14a7ac */ /* 0x000ea20008000c00 */
[C---:B----4-:R-:W-:Y:S02]  /*42a0*/  ISETP.NE.U32.AND P1, PT, R4.reuse, RZ, PT ;  /* 0x000000ff0400720c */ /* 0x050fe40003f25070 */
[----:B------:R-:W-:Y:S02]  /*42b0*/  ISETP.NE.U32.AND P0, PT, R4, RZ, PT ;  /* 0x000000ff0400720c */ /* 0x000fe40003f05070 */
[C---:B------:R-:W-:Y:S02]  /*42c0*/  ISETP.NE.AND.EX P1, PT, R5.reuse, RZ, PT, P1 ;  /* 0x000000ff0500720c */ /* 0x040fe40003f25310 */
[----:B------:R-:W-:Y:S01]  /*42d0*/  ISETP.NE.AND.EX P0, PT, R5, RZ, PT, P0 ;  /* 0x000000ff0500720c */ /* 0x000fe20003f05300 */
[----:B------:R-:W3:Y:S01]  /*42e0*/  @!UP2 LDCU UR5, c[0x0][0xb0c] ;  /* 0x00016180ff05a7ac */ /* 0x000ee20008000800 */
[----:B------:R-:W-:Y:S01]  /*42f0*/  SHF.L.U32 R6, R15, 0x1f, RZ ;  /* 0x0000001f0f067819 */ /* 0x000fe200000006ff */
[----:B--2---:R-:W-:Y:S07]  /*4300*/  UIMAD.WIDE.U32 UR8, UR13, UR20, URZ ;  /* 0x000000140d0872a5 */ /* 0x004fee000f8e00ff */
[----:B------:R-:W-:Y:S01]  /*4310*/  @!UP2 UMOV UR4, UR9 ;  /* 0x000000090004ac82 */ /* 0x000fe20008000000 */
[----:B---3--:R-:W-:Y:S02]  /*4320*/  @!UP2 UISETP.NE.AND UP0, UPT, UR5, 0x1, UPT ;  /* 0x000000010500a88c */ /* 0x008fe4000bf05270 */
[----:B------:R-:W-:Y:S02]  /*4330*/  @!UP2 USHF.R.U32.HI UR4, URZ, UR21, UR4 ;  /* 0x00000015ff04a299 */ /* 0x000fe40008011604 */
[----:B------:R-:W-:Y:S02]  /*4340*/  UIMAD.WIDE.U32 UR8, UR7, UR23, URZ ;  /* 0x00000017070872a5 */ /* 0x000fe4000f8e00ff */
[----:B------:R-:W-:Y:S02]  /*4350*/  @!UP2 USEL UR10, UR13, UR4, !UP0 ;  /* 0x000000040d0aa287 */ /* 0x000fe4000c000000 */
[----:B------:R-:W-:Y:S03]  /*4360*/  @!UP2 UISETP.NE.AND UP0, UPT, UR22, 0x1, UPT ;  /* 0x000000011600a88c */ /* 0x000fe6000bf05270 */
[----:B------:R-:W-:Y:S02]  /*4370*/  @!UP2 UMOV UR6, UR9 ;  /* 0x000000090006ac82 */ /* 0x000fe40008000000 */
[----:B------:R-:W2:Y:S02]  /*4380*/  @!UP2 LDCU UR4, c[0x0][0xb20] ;  /* 0x00016400ff04a7ac */ /* 0x000ea40008000800 */
[----:B--2---:R-:W-:Y:S04]  /*4390*/  @!UP2 USHF.R.U32.HI UR6, URZ, UR4, UR6 ;  /* 0x00000004ff06a299 */ /* 0x004fe80008011606 */
[----:B------:R-:W-:Y:S04]  /*43a0*/  @!UP2 USEL UR6, UR7, UR6, !UP0 ;  /* 0x000000060706a287 */ /* 0x000fe8000c000000 */
[----:B------:R-:W-:Y:S02]  /*43b0*/  @!UP2 UIADD3 UR4, UPT, UPT, -UR10, UR6, URZ ;  /* 0x000000060a04a290 */ /* 0x000fe4000fffe1ff */
[----:B------:R-:W-:Y:S02]  /*43c0*/  @!UP2 UIADD3 UR6, UPT, UPT, UR10, -UR6, URZ ;  /* 0x800000060a06a290 */ /* 0x000fe4000fffe0ff */
[----:B------:R-:W-:Y:S02]  /*43d0*/  @!UP2 UIMAD UR13, UR4, UR5, UR13 ;  /* 0x00000005040da2a4 */ /* 0x000fe4000f8e020d */
[----:B------:R-:W-:Y:S01]  /*43e0*/  @!UP2 UIMAD UR7, UR6, UR22, UR7 ;  /* 0x000000160607a2a4 */ /* 0x000fe2000f8e0207 */
[----:B------:R-:W-:Y:S11]  /*43f0*/  BRA.U UP3, `(.L_x_77) ;  /* 0x0000000103107547 */ /* 0x000ff6000b800000 */
[----:B------:R-:W-:Y:S04]  /*4400*/  MOV R8, UR34 ;  /* 0x0000002200087c02 */ /* 0x000fe80008000f00 */
[----:B------:R-:W-:Y:S04]  /*4410*/  SHF.L.U32 R8, R8, 0x1f, RZ ;  /* 0x0000001f08087819 */ /* 0x000fe800000006ff */
[----:B------:R-:W2:Y:S02]  /*4420*/  SYNCS.PHASECHK.TRANS64.TRYWAIT P2, [UR17+0x58], R8 ;  /* 0x00005808ff0075a7 */ /* 0x000ea40008041111 */
[----:B--2---:R-:W-:Y:S05]  /*4430*/  @!P2 BRA `(.L_x_78) ;  /* 0x00000028003ca947 */ /* 0x004fea0003800000 */
.L_x_77:
[----:B------:R-:W-:Y:S05]  /*4440*/  @!P1 BRA `(.L_x_79) ;  /* 0x0000000000309947 */ /* 0x000fea0003800000 */
[----:B------:R-:W-:Y:S01]  /*4450*/  ISETP.NE.U32.AND P1, PT, R2, RZ, PT ;  /* 0x000000ff0200720c */ /* 0x000fe20003f25070 */
[----:B------:R-:W2:Y:S01]  /*4460*/  LDCU.64 UR4, c[0x0][0x358] ;  /* 0x00006b00ff0477ac */ /* 0x000ea20008000a00 */
[----:B------:R-:W-:Y:S02]  /*4470*/  IMAD.MOV.U32 R79, RZ, RZ, 0x1 ;  /* 0x00000001ff4f7424 */ /* 0x000fe400078e00ff */
[----:B------:R-:W-:Y:S11]  /*4480*/  ISETP.NE.AND.EX P1, PT, R3, RZ, PT, P1 ;  /* 0x000000ff0300720c */ /* 0x000ff60003f25310 */
[----:B------:R-:W-:Y:S02]  /*4490*/  @!UPT UIADD3 URZ, UPT, UPT, URZ, URZ, URZ ;  /* 0x000000fffffff290 */ /* 0x000fe4000fffe0ff */
[----:B-1----:R-:W1:Y:S01]  /*44a0*/  @P1 LDC.64 R8, c[0x0][0x888] ;  /* 0x00022200ff081b82 */ /* 0x002e620000000a00 */
[----:B------:R-:W-:Y:S04]  /*44b0*/  @P1 IMAD R0, R4, UR36, RZ ;  /* 0x0000002404001c24 */ /* 0x000fe8000f8e02ff */
[----:B-1----:R-:W-:Y:S04]  /*44c0*/  @P1 IMAD.WIDE R8, R0, 0x4, R8 ;  /* 0x0000000400081825 */ /* 0x002fe800078e0208 */
[----:B------:R-:W-:Y:S01]  /*44d0*/  HFMA2 R0, -RZ, RZ, 0, 5.9604644775390625e-08 ;  /* 0x00000001ff007431 */ /* 0x000fe200000001ff */
[----:B--2--5:R2:W5:Y:S04]  /*44e0*/  @P1 LDG.E R39, desc[UR4][R8.64] ;  /* 0x0000000408271981 */ /* 0x024568000c1e1900 */
[----:B------:R-:W-:Y:S01]  /*44f0*/  @!P1 PRMT R79, R0, 0x7610, R79 ;  /* 0x00007610004f9816 */ /* 0x000fe2000000004f */
[----:B--2---:R-:W3:Y:S06]  /*4500*/  @!P1 LDC R39, c[0x0][0x880] ;  /* 0x00022000ff279b82 */ /* 0x004eec0000000800 */
.L_x_79:
[----:B---3-5:R-:W-:Y:S01]  /*4510*/  @!P0 FSETP.EQ.AND P1, PT, R39, RZ, PT ;  /* 0x000000ff2700820b */ /* 0x028fe20003f22000 */
[----:B------:R-:W-:Y:S01]  /*4520*/  @!UPT UIADD3 URZ, UPT, UPT, URZ, URZ, URZ ;  /* 0x000000fffffff290 */ /* 0x000fe2000fffe0ff */
[----:B------:R-:W-:Y:S11]  /*4530*/  @!P0 BRA `(.L_x_80) ;  /* 0x0000000000188947 */ /* 0x000ff60003800000 */
[----:B------:R-:W-:Y:S02]  /*4540*/  LOP3.LUT P0, RZ, R79, 0xff, RZ, 0xc0, !PT ;  /* 0x000000ff4fff7812 */ /* 0x000fe4000780c0ff */
[----:B------:R-:W-:Y:S04]  /*4550*/  ISETP.NE.U32.AND P1, PT, R2, RZ, PT ;  /* 0x000000ff0200720c */ /* 0x000fe80003f25070 */
[----:B------:R-:W-:Y:S04]  /*4560*/  ISETP.NE.AND.EX P1, PT, R3, RZ, PT, P1 ;  /* 0x000000ff0300720c */ /* 0x000fe80003f25310 */
[----:B------:R-:W-:Y:S03]  /*4570*/  PLOP3.LUT P1, PT, P1, PT, PT, 0x8, 0x80 ;  /* 0x000000000080781c */ /* 0x000fe60000f2e170 */
[----:B------:R-:W-:Y:S11]  /*4580*/  @P0 FSETP.EQ.AND P1, PT, R39, RZ, PT ;  /* 0x000000ff2700020b */ /* 0x000ff60003f22000 */
[----:B------:R-:W-:Y:S02]  /*4590*/  @!UPT UIADD3 URZ, UPT, UPT, URZ, URZ, URZ ;  /* 0x000000fffffff290 */ /* 0x000fe4000fffe0ff */
.L_x_80:
[----:B------:R-:W2:Y:S01]  /*45a0*/  SYNCS.PHASECHK.TRANS64.TRYWAIT P0, [UR17+0x48], R6 ;  /* 0x00004806ff0075a7 */ /* 0x000ea20008001111 */
[----:B------:R-:W-:Y:S02]  /*45b0*/  ELECT P2, URZ, PT ;  /* 0x0000000000ff782f */ /* 0x000fe40003840000 */
[----:B------:R-:W-:Y:S01]  /*45c0*/  IADD3 R14, PT, PT, R14, 0x1, RZ ;  /* 0x000000010e0e7810 */ /* 0x000fe20007ffe0ff */
[----:B--2---:R-:W-:Y:S10]  /*45d0*/  @!P0 BRA `(.L_x_81) ;  /* 0x0000002400ec8947 */ /* 0x004ff40003800000 */
.L_x_132:
[----:B------:R-:W-:Y:S01]  /*45e0*/  PLOP3.LUT P1, PT, P1, P2, PT, 0xf2, 0x2f ;  /* 0x00000000002f781c */ /* 0x000fe20000f25e72 */
[----:B------:R-:W-:Y:S01]  /*45f0*/  UMOV UR18, 0x0 ;  /* 0x0000000000127882 */ /* 0x000fe20000000000 */
[----:B------:R-:W-:Y:S01]  /*4600*/  UMOV UR19, 0x10000000 ;  /* 0x1000000000137882 */ /* 0x000fe20000000000 */
[----:B------:R-:W-:Y:S01]  /*4610*/  UMOV UR12, UR36 ;  /* 0x00000024000c7c82 */ /* 0x000fe20008000000 */
[----:B------:R-:W-:Y:S01]  /*4620*/  LOP3.LUT R15, R15, 0x1, RZ, 0x3c, !PT ;  /* 0x000000010f0f7812 */ /* 0x000fe200078e3cff */
[----:B------:R-:W-:Y:S01]  /*4630*/  UPLOP3.LUT UP3, UPT, UPT, UPT, UPT, 0x80, 0x8 ;  /* 0x000000000008789c */ /* 0x000fe20003f6f070 */
[----:B------:R-:W-:Y:S07]  /*4640*/  UMOV UR36, UR24 ;  /* 0x0000001800247c82 */ /* 0x000fee0008000000 */
[----:B-1----:R-:W-:Y:S01]  /*4650*/  @!P1 IADD3 R6, P0, PT, R16, 0x580, RZ ;  /* 0x0000058010069810 */ /* 0x002fe20007f1e0ff */
[----:B------:R-:W-:Y:S03]  /*4660*/  VOTEU.ALL UP0, P1 ;  /* 0x0000000000ff7886 */ /* 0x000fe60000800000 */
[----:B------:R-:W-:Y:S01]  /*4670*/  @!P1 R2UR UR5, R6 ;  /* 0x00000000060592ca */ /* 0x000fe200000e0000 */
[----:B------:R-:W-:Y:S01]  /*4680*/  @!P1 IMAD.X R0, RZ, RZ, R17, P0 ;  /* 0x000000ffff009224 */ /* 0x000fe200000e0611 */
[----:B------:R-:W-:Y:S01]  /*4690*/  @!UP0 USHF.L.U32 UR10, UR45, 0x6, URZ ;  /* 0x000000062d0a8899 */ /* 0x000fe200080006ff */
[----:B------:R-:W-:Y:S01]  /*46a0*/  ISETP.NE.AND P0, PT, R14, 0x2, PT ;  /* 0x000000020e00780c */ /* 0x000fe20003f05270 */
[----:B------:R-:W-:Y:S02]  /*46b0*/  @!UP0 USHF.L.U32 UR11, UR46, 0x6, URZ ;  /* 0x000000062e0b8899 */ /* 0x000fe400080006ff */
[----:B------:R-:W-:Y:S01]  /*46c0*/  @!P1 R2UR UR4, R0 ;  /* 0x00000000000492ca */ /* 0x000fe200000e0000 */
[----:B------:R-:W-:Y:S01]  /*46d0*/  @!UP0 UIADD3 UR8, UPT, UPT, UR17, 0x200, URZ ;  /* 0x0000020011088890 */ /* 0x000fe2000fffe0ff */
[----:B------:R-:W-:Y:S01]  /*46e0*/  SEL R0, RZ, 0x1, P0 ;  /* 0x00000001ff007807 */ /* 0x000fe20000000000 */
[----:B------:R-:W-:Y:S01]  /*46f0*/  @!UP0 UIADD3 UR9, UPT, UPT, UR17, 0x40, URZ ;  /* 0x0000004011098890 */ /* 0x000fe2000fffe0ff */
[----:B------:R-:W-:Y:S01]  /*4700*/  SEL R14, R14, RZ, P0 ;  /* 0x000000ff0e0e7207 */ /* 0x000fe20000000000 */
[----:B------:R-:W-:Y:S01]  /*4710*/  VOTEU.ALL UP0, P1 ;  /* 0x0000000000ff7886 */ /* 0x000fe20000800000 */
[----:B------:R-:W-:Y:S01]  /*4720*/  LOP3.LUT R13, R13, R0, RZ, 0x3c, !PT ;  /* 0x000000000d0d7212 */ /* 0x000fe200078e3cff */
[----:B------:R-:W-:Y:S01]  /*4730*/  IMAD.U32 R8, RZ, RZ, UR5 ;  /* 0x00000005ff087e24 */ /* 0x000fe2000f8e00ff */
[----:B------:R-:W-:Y:S02]  /*4740*/  UIADD3 UR45, UPT, UPT, UR7, UR57, URZ ;  /* 0x00000039072d7290 */ /* 0x000fe4000fffe0ff */
[----:B------:R-:W-:Y:S03]  /*4750*/  UIADD3 UR46, UPT, UPT, UR13, UR60, URZ ;  /* 0x0000003c0d2e7290 */ /* 0x000fe6000fffe0ff */
[----:B------:R-:W-:Y:S01]  /*4760*/  IMAD.U32 R9, RZ, RZ, UR4 ;  /* 0x00000004ff097e24 */ /* 0x000fe2000f8e00ff */
[----:B------:R-:W-:Y:S04]  /*4770*/  @!P1 R2UR UR4, R8 ;  /* 0x00000000080492ca */ /* 0x000fe800000e0000 */
[----:B------:R-:W-:Y:S11]  /*4780*/  @!P1 R2UR UR5, R9 ;  /* 0x00000000090592ca */ /* 0x000ff600000e0000 */
[----:B------:R-:W-:Y:S02]  /*4790*/  @!UPT UIADD3 URZ, UPT, UPT, URZ, URZ, URZ ;  /* 0x000000fffffff290 */ /* 0x000fe4000fffe0ff */
[----:B------:R2:W-:Y:S01]  /*47a0*/  @!UP0 UTMALDG.3D [UR8], [UR4], desc[UR18] ;  /* 0x00001208040085b4 */ /* 0x0005e20008011000 */
[----:B------:R2:W-:Y:S01]  /*47b0*/  @!P1 SYNCS.ARRIVE.TRANS64.RED.A0TR RZ, [UR17+0x40], R7 ;  /* 0x00004007ffff99a7 */ /* 0x0005e20008300411 */
[----:B------:R-:W-:Y:S01]  /*47c0*/  SYNCS.ARRIVE.TRANS64.RED.A1T0 RZ, [UR48], RZ ;  /* 0x000000ffffff79a7 */ /* 0x000fe20008100430 */
[----:B------:R-:W-:Y:S05]  /*47d0*/  BRA.U UP1, `(.L_x_82) ;  /* 0xfffffff5018c7547 */ /* 0x000fea000b83ffff */
[----:B------:R-:W-:Y:S07]  /*47e0*/  MOV R0, UR17 ;  /* 0x0000001100007c02 */ /* 0x000fee0008000f00 */
.L_x_83:
[----:B-1----:R-:W-:-:S04]  /*47f0*/  SHF.L.U32 R2, R15, 0x1f, RZ ;  /* 0x0000001f0f027819 */ /* 0x002fc800000006ff */
[----:B------:R1:W3:Y:S03]  /*4800*/  SYNCS.PHASECHK.TRANS64.TRYWAIT P0, [R0+URZ+0x48], R2 ;  /* 0x00004802000075a7 */ /* 0x0002e600080011ff */
[----:B---3--:R-:W-:Y:S05]  /*4810*/  @!P0 NANOSLEEP.SYNCS 0x989680 ;  /* 0x009896800000895d */ /* 0x008fea0003900000 */
[----:B------:R-:W3:Y:S02]  /*4820*/  @!P0 SYNCS.PHASECHK.TRANS64 P0, [R0+URZ+0x48], R2 ;  /* 0x00004802000085a7 */ /* 0x000ee400080010ff */
[----:B--23--:R-:W-:Y:S05]  /*4830*/  @P0 EXIT ;  /* 0x000000000000094d */ /* 0x00cfea0003800000 */
[----:B------:R-:W-:Y:S05]  /*4840*/  BRA `(.L_x_83) ;  /* 0xfffffffc00e87947 */ /* 0x000fea000383ffff */
.L_x_74:
[----:B------:R-:W-:-:S06]  /*4850*/  UISETP.GE.AND UP0, UPT, UR22, 0x4, UPT ;  /* 0x000000041600788c */ /* 0x000fcc000bf06270 */
[----:B------:R-:W-:-:S13]  /*4860*/  PLOP3.LUT P0, PT, PT, PT, UP0, 0x80, 0x8 ;  /* 0x000000000008781c */ /* 0x000fda0003f0f008 */
[----:B------:R-:W-:Y:S05]  /*4870*/  @!P0 EXIT ;  /* 0x000000000000894d */ /* 0x000fea0003800000 */
[----:B------:R-:W-:Y:S01]  /*4880*/  BAR.SYNC.DEFER_BLOCKING 0x6, 0xa0 ;  /* 0x0182800000007b1d */ /* 0x000fe20000010000 */
[C---:B------:R-:W-:Y:S02]  /*4890*/  IMAD.SHL.U32 R7, R76.reuse, 0x40, RZ ;  /* 0x000000404c077824 */ /* 0x040fe400078e00ff */
[----:B------:R-:W-:Y:S02]  /*48a0*/  HFMA2 R81, -RZ, RZ, 0, 0 ;  /* 0x00000000ff517431 */ /* 0x000fe400000001ff */
[C---:B------:R-:W-:Y:S01]  /*48b0*/  IMAD.SHL.U32 R4, R76.reuse, 0x20, RZ ;  /* 0x000000204c047824 */ /* 0x040fe200078e00ff */
[----:B------:R-:W-:Y:S01]  /*48c0*/  CS2R R82, SRZ ;  /* 0x0000000000527805 */ /* 0x000fe2000001ff00 */
[----:B------:R-:W-:Y:S01]  /*48d0*/  IMAD.SHL.U32 R6, R76, 0x2, RZ ;  /* 0x000000024c067824 */ /* 0x000fe200078e00ff */
[----:B------:R-:W-:Y:S01]  /*48e0*/  UMOV UR44, 0x400 ;  /* 0x00000400002c7882 */ /* 0x000fe20000000000 */
[----:B------:R-:W-:Y:S01]  /*48f0*/  LOP3.LUT R5, R7, 0x180, RZ, 0xc0, !PT ;  /* 0x0000018007057812 */ /* 0x000fe200078ec0ff */
[----:B------:R-:W-:Y:S01]  /*4900*/  ULEA UR44, UR48, UR44, 0x18 ;  /* 0x0000002c302c7291 */ /* 0x000fe2000f8ec0ff */
[----:B------:R-:W-:Y:S01]  /*4910*/  LOP3.LUT R4, R4, 0xc00, RZ, 0xc0, !PT ;  /* 0x00000c0004047812 */ /* 0x000fe200078ec0ff */
[----:B------:R-:W1:Y:S01]  /*4920*/  LDC.64 R72, c[0x0][0x888] ;  /* 0x00022200ff487b82 */ /* 0x000e620000000a00 */
[----:B------:R-:W-:Y:S01]  /*4930*/  LOP3.LUT R6, R5, 0x20, R6, 0xf8, !PT ;  /* 0x0000002005067812 */ /* 0x000fe200078ef806 */
[----:B------:R-:W-:Y:S01]  /*4940*/  IMAD.SHL.U32 R5, R76, 0x8, RZ ;  /* 0x000000084c057824 */ /* 0x000fe200078e00ff */
[----:B------:R-:W-:Y:S01]  /*4950*/  LOP3.LUT R4, R4, 0x40, R7, 0xf8, !PT ;  /* 0x0000004004047812 */ /* 0x000fe200078ef807 */
[----:B------:R-:W-:Y:S01]  /*4960*/  IMAD.U32 R37, R76, 0x10000, RZ ;  /* 0x000100004c257824 */ /* 0x000fe200078e00ff */
[----:B------:R-:W-:Y:S01]  /*4970*/  UIADD3 UR4, UPT, UPT, UR44, 0x1200, URZ ;  /* 0x000012002c047890 */ /* 0x000fe2000fffe0ff */
[----:B------:R-:W-:Y:S01]  /*4980*/  IMAD.MOV.U32 R36, RZ, RZ, RZ ;  /* 0x000000ffff247224 */ /* 0x000fe200078e00ff */
[----:B------:R-:W-:Y:S01]  /*4990*/  LOP3.LUT R5, R6, 0x30, R5, 0x78, !PT ;  /* 0x0000003006057812 */ /* 0x000fe200078e7805 */
[----:B------:R-:W2:Y:S01]  /*49a0*/  LDC.64 R74, c[0x0][0x890] ;  /* 0x00022400ff4a7b82 */ /* 0x000ea20000000a00 */
[----:B------:R-:W-:Y:S01]  /*49b0*/  LOP3.LUT R4, R4, 0x200, R7, 0xf8, !PT ;  /* 0x0000020004047812 */ /* 0x000fe200078ef807 */
[----:B------:R-:W-:Y:S01]  /*49c0*/  IMAD.MOV.U32 R84, RZ, RZ, RZ ;  /* 0x000000ffff547224 */ /* 0x000fe200078e00ff */
[----:B------:R-:W-:Y:S01]  /*49d0*/  LOP3.LUT R37, R37, 0x600000, RZ, 0xc0, !PT ;  /* 0x0060000025257812 */ /* 0x000fe200078ec0ff */
[----:B------:R-:W-:Y:S01]  /*49e0*/  IMAD.U32 R85, RZ, RZ, UR4 ;  /* 0x00000004ff557e24 */ /* 0x000fe2000f8e00ff */
[----:B------:R-:W-:Y:S01]  /*49f0*/  LOP3.LUT R78, R4, R5, RZ, 0xfc, !PT ;  /* 0x00000005044e7212 */ /* 0x000fe200078efcff */
[----:B------:R-:W3:Y:S01]  /*4a00*/  LDS R0, [UR44+0x110] ;  /* 0x0001102cff007984 */ /* 0x000ee20008000800 */
[----:B------:R-:W-:Y:S01]  /*4a10*/  IMAD.SHL.U32 R4, R76, 0x10, RZ ;  /* 0x000000104c047824 */ /* 0x000fe200078e00ff */
[----:B------:R-:W4:Y:S01]  /*4a20*/  LDC.64 R70, c[0x0][0x8b0] ;  /* 0x00022c00ff467b82 */ /* 0x000f220000000a00 */
[----:B------:R-:W-:Y:S01]  /*4a30*/  IADD3 R77, PT, PT, R78, UR44, RZ ;  /* 0x0000002c4e4d7c10 */ /* 0x000fe2000fffe0ff */
[----:B------:R-:W1:Y:S02]  /*4a40*/  LDCU UR50, c[0x0][0x370] ;  /* 0x00006e00ff3277ac */ /* 0x000e640008000800 */
[----:B------:R-:W-:Y:S01]  /*4a50*/  LOP3.LUT R4, R4, 0x20, RZ, 0xc0, !PT ;  /* 0x0000002004047812 */ /* 0x000fe200078ec0ff */
[----:B------:R-:W1:Y:S03]  /*4a60*/  LDCU.64 UR62, c[0x0][0x348] ;  /* 0x00006900ff3e77ac */ /* 0x000e660008000a00 */
[----:B------:R-:W1:Y:S01]  /*4a70*/  LDC.64 R68, c[0x0][0x8a8] ;  /* 0x00022a00ff447b82 */ /* 0x000e620000000a00 */
[----:B------:R-:W-:Y:S01]  /*4a80*/  IADD3 R77, PT, PT, -R4, 0x200, R77 ;  /* 0x00000200044d7810 */ /* 0x000fe20007ffe14d */
[----:B------:R-:W1:Y:S01]  /*4a90*/  LDCU UR41, c[0x0][0xb0c] ;  /* 0x00016180ff2977ac */ /* 0x000e620008000800 */
[----:B------:R-:W1:Y:S01]  /*4aa0*/  LDCU UR39, c[0x0][0xb30] ;  /* 0x00016600ff2777ac */ /* 0x000e620008000800 */
[----:B------:R-:W1:Y:S01]  /*4ab0*/  LDCU.64 UR58, c[0x0][0x888] ;  /* 0x00011100ff3a77ac */ /* 0x000e620008000a00 */
[----:B------:R-:W1:Y:S01]  /*4ac0*/  LDCU.64 UR42, c[0x0][0xb28] ;  /* 0x00016500ff2a77ac */ /* 0x000e620008000a00 */
[----:B------:R-:W1:Y:S01]  /*4ad0*/  LDCU.128 UR52, c[0x0][0xb10] ;  /* 0x00016200ff3477ac */ /* 0x000e620008000c00 */
[----:B------:R-:W1:Y:S01]  /*4ae0*/  LDCU UR49, c[0x0][0x374] ;  /* 0x00006e80ff3177ac */ /* 0x000e620008000800 */
[----:B------:R-:W-:Y:S01]  /*4af0*/  UIADD3 UR56, UPT, UPT, UR44, 0x200, URZ ;  /* 0x000002002c387890 */ /* 0x000fe2000fffe0ff */
[----:B---3--:R-:W-:-:S11]  /*4b00*/  IMAD.IADD R37, R0, 0x1, R37 ;  /* 0x0000000100257824 */ /* 0x008fd600078e0225 */
.L_x_101:
[----:B------:R-:W-:Y:S02]  /*4b10*/  LEA R3, R81, UR44, 0x3 ;  /* 0x0000002c51037c11 */ /* 0x000fe4000f8e18ff */
[----:B------:R-:W-:Y:S02]  /*4b20*/  SHF.L.U32 R0, R83, 0x1f, RZ ;  /* 0x0000001f53007819 */ /* 0x000fe400000006ff */
[----:B-1----:R-:W-:Y:S02]  /*4b30*/  LEA R4, R81, UR44, 0x4 ;  /* 0x0000002c51047c11 */ /* 0x002fe4000f8e20ff */
[----:B------:R-:W3:Y:S02]  /*4b40*/  SYNCS.PHASECHK.TRANS64.TRYWAIT P0, [R3+URZ+0x60], R0 ;  /* 0x00006000030075a7 */ /* 0x000ee400080011ff */
[----:B--23--:R-:W-:Y:S05]  /*4b50*/  @!P0 BRA `(.L_x_84) ;  /* 0x0000002000a48947 */ /* 0x00cfea0003800000 */
.L_x_133:
[----:B------:R-:W1:Y:S01]  /*4b60*/  LDS.128 R4, [R4+0xf0] ;  /* 0x0000f00004047984 */ /* 0x000e620000000c00 */
[----:B------:R-:W-:Y:S01]  /*4b70*/  UISETP.GE.AND UP0, UPT, UR40, 0x1, UPT ;  /* 0x000000012800788c */ /* 0x000fe2000bf06270 */
[----:B------:R-:W-:Y:S01]  /*4b80*/  @!PT LDS RZ, [RZ] ;  /* 0x00000000fffff984 */ /* 0x000fe20000000800 */
[----:B------:R-:W-:Y:S01]  /*4b90*/  @!PT LDS RZ, [RZ] ;  /* 0x00000000fffff984 */ /* 0x000fe20000000800 */
[----:B------:R-:W-:Y:S01]  /*4ba0*/  @!PT LDS RZ, [RZ] ;  /* 0x00000000fffff984 */ /* 0x000fe20000000800 */
[----:B------:R-:W-:Y:S01]  /*4bb0*/  @!PT LDS RZ, [RZ] ;  /* 0x00000000fffff984 */ /* 0x000fe20000000800 */
[----:B------:R2:W-:Y:S06]  /*4bc0*/  MEMBAR.ALL.CTA ;  /* 0x0000000000007992 */ /* 0x0005ec0000008000 */
[----:B--2---:R-:W2:Y:S01]  /*4bd0*/  FENCE.VIEW.ASYNC.S ;  /* 0x00000000000073c6 */ /* 0x004ea20000000000 */
[----:B-1----:R-:W-:Y:S11]  /*4be0*/  LOP3.LUT P0, RZ, R6, 0x1, RZ, 0xc0, !PT ;  /* 0x0000000106ff7812 */ /* 0x002ff6000780c0ff */
[----:B------:R-:W-:Y:S02]  /*4bf0*/  @!UPT UIADD3 URZ, UPT, UPT, URZ, URZ, URZ ;  /* 0x000000fffffff290 */ /* 0x000fe4000fffe0ff */
[----:B--2---:R-:W-:Y:S01]  /*4c00*/  VOTEU.ANY UP1, P0 ;  /* 0x0000000000ff7886 */ /* 0x004fe20000020100 */
[----:B------:R-:W-:Y:S01]  /*4c10*/  PLOP3.LUT P0, PT, PT, PT, UP1, 0x80, 0x8 ;  /* 0x000000000008781c */ /* 0x000fe20003f0f018 */
[----:B------:R-:W-:Y:S11]  /*4c20*/  UP2UR UR47, UPR, URZ, 0x2 ;  /* 0x00000002ff2f7883 */ /* 0x000ff60008000000 */
[----:B------:R-:W-:Y:S01]  /*4c30*/  @!UPT UIADD3 URZ, UPT, UPT, URZ, URZ, URZ ;  /* 0x000000fffffff290 */ /* 0x000fe2000fffe0ff */
[----:B---3--:R-:W-:Y:S02]  /*4c40*/  @P0 SHF.R.U32.HI R0, RZ, 0x10, R5 ;  /* 0x00000010ff000819 */ /* 0x008fe40000011605 */
        /* <DEDUP_REMOVED lines=12> */
[----:B------:R-:W2:Y:S01]  /*4d10*/  LDCU UR12, c[0x0][0xb20] ;  /* 0x00016400ff0c77ac */ /* 0x000ea20008000800 */
[----:B------:R-:W-:Y:S02]  /*4d20*/  UIMAD.WIDE.U32 UR4, UR49, UR55, URZ ;  /* 0x00000037310472a5 */ /* 0x000fe4000f8e00ff */
[----:B------:R-:W-:Y:S02]  /*4d30*/  UIMAD.WIDE.U32 UR6, UR50, UR52, URZ ;  /* 0x00000034320672a5 */ /* 0x000fe4000f8e00ff */
[----:B------:R-:W-:Y:S02]  /*4d40*/  UISETP.NE.AND UP0, UPT, UR54, 0x1, UPT ;  /* 0x000000013600788c */ /* 0x000fe4000bf05270 */
[----:B------:R-:W-:Y:S02]  /*4d50*/  UIMAD.WIDE.U32 UR8, UR37, UR55, URZ ;  /* 0x00000037250872a5 */ /* 0x000fe4000f8e00ff */
[----:B------:R-:W-:Y:S02]  /*4d60*/  UIMAD.WIDE.U32 UR10, UR38, UR52, URZ ;  /* 0x00000034260a72a5 */ /* 0x000fe4000f8e00ff */
[----:B------:R-:W-:Y:S02]  /*4d70*/  UISETP.NE.AND UP1, UPT, UR41, 0x1, UPT ;  /* 0x000000012900788c */ /* 0x000fe4000bf25270 */
[----:B------:R-:W-:Y:S01]  /*4d80*/  UISETP.NE.AND UP2, UPT, UR40, 0x1, UPT ;  /* 0x000000012800788c */ /* 0x000fe2000bf45270 */
[----:B------:R-:W-:Y:S02]  /*4d90*/  UMOV UR4, UR5 ;  /* 0x0000000500047c82 */ /* 0x000fe40008000000 */
[----:B--2---:R-:W-:Y:S03]  /*4da0*/  USHF.R.U32.HI UR5, URZ, UR12, UR4 ;  /* 0x0000000cff057299 */ /* 0x004fe60008011604 */
[----:B------:R-:W-:Y:S02]  /*4db0*/  UMOV UR4, UR7 ;  /* 0x0000000700047c82 */ /* 0x000fe40008000000 */
[----:B------:R-:W-:Y:S02]  /*4dc0*/  USHF.R.U32.HI UR7, URZ, UR53, UR4 ;  /* 0x00000035ff077299 */ /* 0x000fe40008011604 */
[----:B------:R-:W-:Y:S02]  /*4dd0*/  USEL UR4, UR49, UR5, !UP0 ;  /* 0x0000000531047287 */ /* 0x000fe4000c000000 */
[----:B------:R-:W-:Y:S01]  /*4de0*/  USEL UR7, UR50, UR7, !UP1 ;  /* 0x0000000732077287 */ /* 0x000fe2000c800000 */
[----:B------:R-:W-:Y:S01]  /*4df0*/  UMOV UR5, UR9 ;  /* 0x0000000900057c82 */ /* 0x000fe20008000000 */
[----:B------:R-:W-:Y:S02]  /*4e00*/  UIMAD.WIDE.U32 UR8, UR4, UR42, URZ ;  /* 0x0000002a040872a5 */ /* 0x000fe4000f8e00ff */
[----:B------:R-:W-:Y:S03]  /*4e10*/  USHF.R.U32.HI UR6, URZ, UR12, UR5 ;  /* 0x0000000cff067299 */ /* 0x000fe60008011605 */
[----:B------:R-:W-:Y:S01]  /*4e20*/  UMOV UR5, UR11 ;  /* 0x0000000b00057c82 */ /* 0x000fe20008000000 */
[----:B------:R-:W-:Y:S02]  /*4e30*/  UIMAD.WIDE.U32 UR10, UR7, UR42, URZ ;  /* 0x0000002a070a72a5 */ /* 0x000fe4000f8e00ff */
[----:B------:R-:W-:Y:S02]  /*4e40*/  USHF.R.U32.HI UR12, URZ, UR53, UR5 ;  /* 0x00000035ff0c7299 */ /* 0x000fe40008011605 */
[----:B------:R-:W-:Y:S01]  /*4e50*/  USEL UR6, UR37, UR6, !UP0 ;  /* 0x0000000625067287 */ /* 0x000fe2000c000000 */
[----:B------:R-:W-:Y:S02]  /*4e60*/  UMOV UR5, UR9 ;  /* 0x0000000900057c82 */ /* 0x000fe40008000000 */
[----:B------:R-:W-:Y:S01]  /*4e70*/  UMOV UR10, UR11 ;  /* 0x0000000b000a7c82 */ /* 0x000fe20008000000 */
[----:B------:R-:W-:Y:S02]  /*4e80*/  @UP2 USHF.R.U32.HI UR4, URZ, UR43, UR5 ;  /* 0x0000002bff042299 */ /* 0x000fe40008011605 */
[----:B------:R-:W-:Y:S02]  /*4e90*/  @UP2 USHF.R.U32.HI UR7, URZ, UR43, UR10 ;  /* 0x0000002bff072299 */ /* 0x000fe4000801160a */
[----:B------:R-:W-:Y:S02]  /*4ea0*/  UIMAD UR4, UR40, UR4, URZ ;  /* 0x00000004280472a4 */ /* 0x000fe4000f8e02ff */
[----:B------:R-:W-:Y:S02]  /*4eb0*/  UIMAD.WIDE.U32 UR10, UR6, UR42, URZ ;  /* 0x0000002a060a72a5 */ /* 0x000fe4000f8e00ff */
[----:B------:R-:W-:Y:S02]  /*4ec0*/  USEL UR5, UR38, UR12, !UP1 ;  /* 0x0000000c26057287 */ /* 0x000fe4000c800000 */
[----:B------:R-:W-:Y:S02]  /*4ed0*/  UIMAD UR8, UR40, UR7, URZ ;  /* 0x00000007280872a4 */ /* 0x000fe4000f8e02ff */
[----:B------:R-:W-:Y:S03]  /*4ee0*/  UISETP.GE.AND UP0, UPT, UR6, UR4, UPT ;  /* 0x000000040600728c */ /* 0x000fe6000bf06270 */
[----:B------:R-:W-:Y:S01]  /*4ef0*/  UMOV UR4, UR11 ;  /* 0x0000000b00047c82 */ /* 0x000fe20008000000 */
[----:B------:R-:W-:Y:S02]  /*4f00*/  UISETP.GE.OR UP0, UPT, UR5, UR8, UP0 ;  /* 0x000000080500728c */ /* 0x000fe40008706670 */
[----:B------:R-:W-:Y:S02]  /*4f10*/  USHF.R.U32.HI UR4, URZ, UR43, UR4 ;  /* 0x0000002bff047299 */ /* 0x000fe40008011604 */
[----:B------:R-:W-:Y:S02]  /*4f20*/  UIMAD.WIDE.U32 UR8, UR5, UR42, URZ ;  /* 0x0000002a050872a5 */ /* 0x000fe4000f8e00ff */
[----:B------:R-:W-:Y:S02]  /*4f30*/  USEL UR11, UR6, UR4, !UP2 ;  /* 0x00000004060b7287 */ /* 0x000fe4000d000000 */
[----:B------:R-:W-:Y:S02]  /*4f40*/  UIADD3 UR8, UPT, UPT, -UR5, URZ, URZ ;  /* 0x000000ff05087290 */ /* 0x000fe4000fffe1ff */
[----:B------:R-:W-:Y:S01]  /*4f50*/  UIADD3 UR10, UPT, UPT, -UR11, URZ, URZ ;  /* 0x000000ff0b0a7290 */ /* 0x000fe2000fffe1ff */
[----:B------:R-:W-:Y:S01]  /*4f60*/  @!UP0 UMOV UR4, UR9 ;  /* 0x0000000900048c82 */ /* 0x000fe20008000000 */
[----:B------:R-:W-:Y:S02]  /*4f70*/  UIADD3 UR9, UPT, UPT, -UR6, URZ, URZ ;  /* 0x000000ff06097290 */ /* 0x000fe4000fffe1ff */
[----:B------:R-:W-:Y:S02]  /*4f80*/  @!UP0 USHF.R.U32.HI UR4, URZ, UR43, UR4 ;  /* 0x0000002bff048299 */ /* 0x000fe40008011604 */
[----:B------:R-:W-:Y:S02]  /*4f90*/  UIMAD UR10, UR40, UR10, UR6 ;  /* 0x0000000a280a72a4 */ /* 0x000fe4000f8e0206 */
[----:B------:R-:W-:Y:S04]  /*4fa0*/  @!UP0 USEL UR4, UR5, UR4, !UP2 ;  /* 0x0000000405048287 */ /* 0x000fe8000d000000 */
[----:B------:R-:W-:Y:S02]  /*4fb0*/  @!UP0 UIMAD UR10, UR7, UR10, UR4 ;  /* 0x0000000a070a82a4 */ /* 0x000fe4000f8e0204 */
[----:B------:R-:W-:Y:S02]  /*4fc0*/  @!UP0 UIADD3 UR11, UPT, UPT, UR11, -UR4, URZ ;  /* 0x800000040b0b8290 */ /* 0x000fe4000fffe0ff */
[----:B------:R-:W-:Y:S02]  /*4fd0*/  UIMAD UR7, UR41, UR8, UR38 ;  /* 0x00000008290772a4 */ /* 0x000fe4000f8e0226 */
[----:B------:R-:W-:Y:S02]  /*4fe0*/  @!UP0 UIMAD UR6, UR11, UR40, UR5 ;  /* 0x000000280b0682a4 */ /* 0x000fe4000f8e0205 */
[----:B------:R-:W-:Y:S01]  /*4ff0*/  UIMAD UR4, UR54, UR9, UR37 ;  /* 0x00000009360472a4 */ /* 0x000fe2000f8e0225 */
[----:B------:R-:W-:Y:S02]  /*5000*/  @!UP0 UMOV UR5, UR10 ;  /* 0x0000000a00058c82 */ /* 0x000fe40008000000 */
[----:B------:R-:W-:Y:S02]  /*5010*/  UIMAD UR38, UR5, UR41, UR7 ;  /* 0x00000029052672a4 */ /* 0x000fe4000f8e0207 */
[----:B------:R-:W-:Y:S11]  /*5020*/  UIMAD UR37, UR6, UR54, UR4 ;  /* 0x00000036062572a4 */ /* 0x000ff6000f8e0204 */
[----:B------:R-:W-:Y:S01]  /*5030*/  @!UPT UIADD3 URZ, UPT, UPT, URZ, URZ, URZ ;  /* 0x000000fffffff290 */ /* 0x000fe2000fffe0ff */
.L_x_85:
[----:B------:R-:W-:Y:S01]  /*5040*/  UISETP.NE.AND UP0, UPT, UR39, 0x1, UPT ;  /* 0x000000012700788c */ /* 0x000fe2000bf05270 */
[----:B------:R-:W-:Y:S10]  /*5050*/  IADD3 R81, PT, PT, R81, 0x1, RZ ;  /* 0x0000000151517810 */ /* 0x000ff40007ffe0ff */
[----:B------:R-:W2:Y:S01]  /*5060*/  @!UP0 LDCU.128 UR12, c[0x0][0xb10] ;  /* 0x00016200ff0c87ac */ /* 0x000ea20008000c00 */
[----:B------:R-:W3:Y:S01]  /*5070*/  @!UP0 LDCU UR5, c[0x0][0xb0c] ;  /* 0x00016180ff0587ac */ /* 0x000ee20008000800 */
[----:B------:R-:W4:Y:S01]  /*5080*/  @!UP0 LDCU UR10, c[0x0][0xb20] ;  /* 0x00016400ff0a87ac */ /* 0x000f220008000800 */
[----:B--2---:R-:W-:Y:S02]  /*5090*/  UIMAD.WIDE.U32 UR8, UR38, UR12, URZ ;  /* 0x0000000c260872a5 */ /* 0x004fe4000f8e00ff */
[----:B------:R-:W-:Y:S02]  /*50a0*/  UIMAD.WIDE.U32 UR6, UR37, UR15, URZ ;  /* 0x0000000f250672a5 */ /* 0x000fe4000f8e00ff */
[----:B------:R-:W-:Y:S03]  /*50b0*/  @!UP0 UISETP.NE.AND UP1, UPT, UR14, 0x1, UPT ;  /* 0x000000010e00888c */ /* 0x000fe6000bf25270 */
[----:B------:R-:W-:Y:S01]  /*50c0*/  @!UP0 UMOV UR4, UR9 ;  /* 0x0000000900048c82 */ /* 0x000fe20008000000 */
[----:B---3--:R-:W-:Y:S02]  /*50d0*/  @!UP0 UISETP.NE.AND UP2, UPT, UR5, 0x1, UPT ;  /* 0x000000010500888c */ /* 0x008fe4000bf45270 */
[----:B------:R-:W-:Y:S01]  /*50e0*/  @!UP0 USHF.R.U32.HI UR4, URZ, UR13, UR4 ;  /* 0x0000000dff048299 */ /* 0x000fe20008011604 */
[----:B------:R-:W-:Y:S02]  /*50f0*/  @!UP0 UMOV UR6, UR7 ;  /* 0x0000000700068c82 */ /* 0x000fe40008000000 */
[----:B----4-:R-:W-:Y:S02]  /*5100*/  @!UP0 USHF.R.U32.HI UR6, URZ, UR10, UR6 ;  /* 0x0000000aff068299 */ /* 0x010fe40008011606 */
[----:B------:R-:W-:Y:S02]  /*5110*/  @!UP0 USEL UR7, UR38, UR4, !UP2 ;  /* 0x0000000426078287 */ /* 0x000fe4000d000000 */
[----:B------:R-:W-:Y:S04]  /*5120*/  @!UP0 USEL UR6, UR37, UR6, !UP1 ;  /* 0x0000000625068287 */ /* 0x000fe8000c800000 */
[----:B------:R-:W-:Y:S02]  /*5130*/  @!UP0 UIADD3 UR4, UPT, UPT, -UR7, UR6, URZ ;  /* 0x0000000607048290 */ /* 0x000fe4000fffe1ff */
[----:B------:R-:W-:Y:S02]  /*5140*/  @!UP0 UIADD3 UR6, UPT, UPT, UR7, -UR6, URZ ;  /* 0x8000000607068290 */ /* 0x000fe4000fffe0ff */
[----:B------:R-:W-:Y:S02]  /*5150*/  @!UP0 UIMAD UR38, UR4, UR5, UR38 ;  /* 0x00000005042682a4 */ /* 0x000fe4000f8e0226 */
[----:B------:R-:W-:Y:S02]  /*5160*/  @!UP0 UIMAD UR37, UR6, UR14, UR37 ;  /* 0x0000000e062582a4 */ /* 0x000fe4000f8e0225 */
[----:B------:R-:W-:Y:S09]  /*5170*/  ULOP3.LUT UP0, URZ, UR56, 0x1b0, URZ, 0xc0, !UPT ;  /* 0x000001b038ff7892 */ /* 0x000ff2000f80c0ff */
[----:B------:R-:W-:Y:S05]  /*5180*/  BRA.U !UP0, `(.L_x_86) ;  /* 0x0000000108407547 */ /* 0x000fea000b800000 */
[----:B------:R-:W2:Y:S01]  /*5190*/  LDCU.64 UR8, c[0x4][0x80] ;  /* 0x01001000ff0877ac */ /* 0x000ea20008000a00 */
[----:B------:R-:W-:Y:S01]  /*51a0*/  MOV R3, 0x0 ;  /* 0x0000000000037802 */ /* 0x000fe20000000f00 */
[----:B------:R-:W-:Y:S02]  /*51b0*/  HFMA2 R12, -RZ, RZ, 0, 5.9604644775390625e-08 ;  /* 0x00000001ff0c7431 */ /* 0x000fe400000001ff */
[----:B------:R-:W-:Y:S02]  /*51c0*/  IMAD.MOV.U32 R8, RZ, RZ, 0x70 ;  /* 0x00000070ff087424 */ /* 0x000fe400078e00ff */
[----:B------:R-:W-:Y:S01]  /*51d0*/  IMAD.MOV.U32 R13, RZ, RZ, RZ ;  /* 0x000000ffff0d7224 */ /* 0x000fe200078e00ff */
[----:B------:R-:W3:Y:S01]  /*51e0*/  LDCU.64 UR6, c[0x4][0x88] ;  /* 0x01001100ff0677ac */ /* 0x000ee20008000a00 */
[----:B------:R-:W4:Y:S01]  /*51f0*/  LDC.64 R2, c[0x4][R3] ;  /* 0x0100000003027b82 */ /* 0x000f220000000a00 */
[----:B------:R-:W1:Y:S01]  /*5200*/  LDCU.64 UR4, c[0x4][0x8] ;  /* 0x01000100ff0477ac */ /* 0x000e620008000a00 */
[----:B--2---:R-:W-:Y:S01]  /*5210*/  MOV R5, UR9 ;  /* 0x0000000900057c02 */ /* 0x004fe20008000f00 */
[----:B------:R-:W-:Y:S01]  /*5220*/  IMAD.U32 R4, RZ, RZ, UR8 ;  /* 0x00000008ff047e24 */ /* 0x000fe2000f8e00ff */
[----:B---3--:R-:W-:Y:S01]  /*5230*/  MOV R7, UR7 ;  /* 0x0000000700077c02 */ /* 0x008fe20008000f00 */
[----:B------:R-:W-:Y:S01]  /*5240*/  IMAD.U32 R6, RZ, RZ, UR6 ;  /* 0x00000006ff067e24 */ /* 0x000fe2000f8e00ff */
[----:B-1----:R-:W-:Y:S01]  /*5250*/  MOV R11, UR5 ;  /* 0x00000005000b7c02 */ /* 0x002fe20008000f00 */
[----:B------:R-:W-:Y:S02]  /*5260*/  IMAD.U32 R10, RZ, RZ, UR4 ;  /* 0x00000004ff0a7e24 */ /* 0x000fe4000f8e00ff */
[----:B------:R-:W-:Y:S07]  /*5270*/  LEPC R20, `(.L_x_86) ;  /* 0x000000001014794e */ /* 0x000fee0000000000 */
[----:B----45:R-:W-:Y:S05]  /*5280*/  CALL.ABS.NOINC R2 ;  /* 0x0000000002007343 */ /* 0x030fea0003c00000 */
.L_x_86:
[----:B------:R-:W-:Y:S01]  /*5290*/  LOP3.LUT P0, RZ, R85, 0x1b0, RZ, 0xc0, !PT ;  /* 0x000001b055ff7812 */ /* 0x000fe2000780c0ff */
[----:B------:R-:W-:Y:S11]  /*52a0*/  BSSY.RECONVERGENT B6, `(.L_x_87) ;  /* 0x0000013000067945 */ /* 0x000ff60003800200 */
[----:B------:R-:W-:Y:S01]  /*52b0*/  @!UPT UIADD3 URZ, UPT, UPT, URZ, URZ, URZ ;  /* 0x000000fffffff290 */ /* 0x000fe2000fffe0ff */
[----:B------:R-:W-:Y:S05]  /*52c0*/  @!P0 BRA `(.L_x_88) ;  /* 0x0000000000408947 */ /* 0x000fea0003800000 */
        /* <DEDUP_REMOVED lines=16> */
.L_x_88:
[----:B------:R-:W-:Y:S05]  /*53d0*/  BSYNC.RECONVERGENT B6 ;  /* 0x0000000000067941 */ /* 0x000fea0003800200 */
.L_x_87:
[----:B------:R-:W-:Y:S01]  /*53e0*/  ISETP.NE.U32.AND P3, PT, R74, RZ, PT ;  /* 0x000000ff4a00720c */ /* 0x000fe20003f65070 */
[----:B------:R-:W-:Y:S01]  /*53f0*/  UISETP.NE.AND UP1, UPT, UR61, URZ, UPT ;  /* 0x000000ff3d00728c */ /* 0x000fe2000bf25270 */
[----:B------:R-:W-:Y:S02]  /*5400*/  ISETP.NE.U32.AND P4, PT, R70, RZ, PT ;  /* 0x000000ff4600720c */ /* 0x000fe40003f85070 */
[----:B------:R-:W-:Y:S02]  /*5410*/  ISETP.NE.AND.EX P3, PT, R75, RZ, PT, P3 ;  /* 0x000000ff4b00720c */ /* 0x000fe40003f65330 */
[----:B------:R-:W-:Y:S02]  /*5420*/  PLOP3.LUT P1, PT, PT, PT, PT, 0x8, 0x80 ;  /* 0x000000000080781c */ /* 0x000fe40003f2e170 */
[----:B------:R-:W-:Y:S02]  /*5430*/  PLOP3.LUT P0, PT, PT, PT, UP1, 0x80, 0x8 ;  /* 0x000000000008781c */ /* 0x000fe40003f0f018 */
[----:B------:R-:W-:Y:S02]  /*5440*/  ISETP.NE.AND.EX P4, PT, R71, RZ, PT, P4 ;  /* 0x000000ff4700720c */ /* 0x000fe40003f85340 */
[----:B------:R-:W2:Y:S09]  /*5450*/  @UP1 LDCU.64 UR4, c[0x0][0x888] ;  /* 0x00011100ff0417ac */ /* 0x000eb20008000a00 */
[----:B------:R-:W-:Y:S01]  /*5460*/  @P0 PLOP3.LUT P1, PT, P3, PT, PT, 0x80, 0x8 ;  /* 0x000000000008081c */ /* 0x000fe20001f2f070 */
[----:B--2---:R-:W-:Y:S04]  /*5470*/  @UP1 UISETP.NE.U32.AND UP0, UPT, UR4, URZ, UPT ;  /* 0x000000ff0400128c */ /* 0x004fe8000bf05070 */
[----:B------:R-:W-:Y:S04]  /*5480*/  @UP1 UISETP.NE.AND.EX UP0, UPT, UR5, URZ, UPT, UP0 ;  /* 0x000000ff0500128c */ /* 0x000fe8000bf05300 */
[----:B------:R-:W-:Y:S01]  /*5490*/  @UP1 USEL UR4, URZ, 0xffffffff, UP0 ;  /* 0xffffffffff041887 */ /* 0x000fe20008000000 */
[----:B------:R-:W-:Y:S11]  /*54a0*/  @!P3 BRA `(.L_x_89) ;  /* 0x000000000030b947 */ /* 0x000ff60003800000 */
[----:B------:R-:W-:Y:S01]  /*54b0*/  ISETP.NE.U32.AND P2, PT, R72, RZ, PT ;  /* 0x000000ff4800720c */ /* 0x000fe20003f45070 */
[----:B------:R-:W2:Y:S01]  /*54c0*/  LDCU.64 UR6, c[0x0][0x358] ;  /* 0x00006b00ff0677ac */ /* 0x000ea20008000a00 */
[----:B------:R-:W-:Y:S02]  /*54d0*/  IMAD.MOV.U32 R79, RZ, RZ, 0x1 ;  /* 0x00000001ff4f7424 */ /* 0x000fe400078e00ff */
[----:B------:R-:W-:Y:S11]  /*54e0*/  ISETP.NE.AND.EX P2, PT, R73, RZ, PT, P2 ;  /* 0x000000ff4900720c */ /* 0x000ff60003f45320 */
[----:B------:R-:W-:Y:S02]  /*54f0*/  @!UPT UIADD3 URZ, UPT, UPT, URZ, URZ, URZ ;  /* 0x000000fffffff290 */ /* 0x000fe4000fffe0ff */
[----:B------:R-:W3:Y:S01]  /*5500*/  @P2 LDC.64 R2, c[0x0][0x888] ;  /* 0x00022200ff022b82 */ /* 0x000ee20000000a00 */
[----:B-1----:R-:W-:Y:S04]  /*5510*/  @P2 IMAD R0, R74, UR36, RZ ;  /* 0x000000244a002c24 */ /* 0x002fe8000f8e02ff */
[----:B---3--:R-:W-:Y:S04]  /*5520*/  @P2 IMAD.WIDE R2, R0, 0x4, R2 ;  /* 0x0000000400022825 */ /* 0x008fe800078e0202 */
[----:B------:R-:W-:Y:S01]  /*5530*/  HFMA2 R0, -RZ, RZ, 0, 5.9604644775390625e-08 ;  /* 0x00000001ff007431 */ /* 0x000fe200000001ff */
[----:B--2--5:R2:W5:Y:S04]  /*5540*/  @P2 LDG.E R39, desc[UR6][R2.64] ;  /* 0x0000000602272981 */ /* 0x024568000c1e1900 */
[----:B------:R-:W-:Y:S01]  /*5550*/  @!P2 PRMT R79, R0, 0x7610, R79 ;  /* 0x00007610004fa816 */ /* 0x000fe2000000004f */
[----:B--2---:R-:W3:Y:S06]  /*5560*/  @!P2 LDC R39, c[0x0][0x880] ;  /* 0x00022000ff27ab82 */ /* 0x004eec0000000800 */
.L_x_89:
[----:B------:R-:W-:Y:S05]  /*5570*/  @!P4 BRA `(.L_x_90) ;  /* 0x000000000024c947 */ /* 0x000fea0003800000 */
[----:B------:R-:W-:Y:S01]  /*5580*/  ISETP.NE.U32.AND P2, PT, R68, RZ, PT ;  /* 0x000000ff4400720c */ /* 0x000fe20003f45070 */
[----:B------:R-:W2:Y:S03]  /*5590*/  LDCU.64 UR6, c[0x0][0x358] ;  /* 0x00006b00ff0677ac */ /* 0x000ea60008000a00 */
[----:B------:R-:W-:Y:S11]  /*55a0*/  ISETP.NE.AND.EX P2, PT, R69, RZ, PT, P2 ;  /* 0x000000ff4500720c */ /* 0x000ff60003f45320 */
[----:B------:R-:W-:Y:S02]  /*55b0*/  @!UPT UIADD3 URZ, UPT, UPT, URZ, URZ, URZ ;  /* 0x000000fffffff290 */ /* 0x000fe4000fffe0ff */
[----:B------:R-:W4:Y:S01]  /*55c0*/  @P2 LDC.64 R2, c[0x0][0x8a8] ;  /* 0x00022a00ff022b82 */ /* 0x000f220000000a00 */
[----:B-1----:R-:W-:Y:S04]  /*55d0*/  @P2 IMAD R0, R70, UR36, RZ ;  /* 0x0000002446002c24 */ /* 0x002fe8000f8e02ff */
[----:B----4-:R-:W-:Y:S05]  /*55e0*/  @P2 IMAD.WIDE R2, R0, 0x4, R2 ;  /* 0x0000000400022825 */ /* 0x010fea00078e0202 */
[----:B--2--5:R2:W5:Y:S02]  /*55f0*/  @P2 LDG.E R38, desc[UR6][R2.64] ;  /* 0x0000000602262981 */ /* 0x024564000c1e1900 */
[----:B--2---:R-:W4:Y:S02]  /*5600*/  @!P2 LDC R38, c[0x0][0x8a0] ;  /* 0x00022800ff26ab82 */ /* 0x004f240000000800 */
.L_x_90:
[----:B---3-5:R-:W-:Y:S01]  /*5610*/  @P0 FSETP.NEU.AND P4, PT, R39, RZ, PT ;  /* 0x000000ff2700020b */ /* 0x028fe20003f8d000 */
[----:B-1----:R-:W-:Y:S01]  /*5620*/  IMAD.U32 R0, RZ, RZ, UR4 ;  /* 0x00000004ff007e24 */ /* 0x002fe2000f8e00ff */
[----:B------:R-:W-:Y:S01]  /*5630*/  @P0 LOP3.LUT P2, RZ, R79, 0xff, RZ, 0xc0, !PT ;  /* 0x000000ff4fff0812 */ /* 0x000fe2000784c0ff */
[----:B------:R-:W-:Y:S01]  /*5640*/  BSSY B1, `(.L_x_91) ;  /* 0x0000039000017945 */ /* 0x000fe20003800000 */
[----:B------:R-:W-:Y:S02]  /*5650*/  @P0 SEL R2, RZ, 0xffffffff, P4 ;  /* 0xffffffffff020807 */ /* 0x000fe40002000000 */
[----:B------:R-:W-:Y:S02]  /*5660*/  CS2R R66, SRZ ;  /* 0x0000000000427805 */ /* 0x000fe4000001ff00 */
[----:B------:R-:W-:Y:S02]  /*5670*/  LEA R22, R36, UR44, 0x3 ;  /* 0x0000002c24167c11 */ /* 0x000fe4000f8e18ff */
[----:B------:R-:W-:Y:S02]  /*5680*/  CS2R R64, SRZ ;  /* 0x0000000000407805 */ /* 0x000fe4000001ff00 */
[----:B------:R-:W-:Y:S02]  /*5690*/  @P1 SEL R2, R0, R2, !P2 ;  /* 0x0000000200021207 */ /* 0x000fe40005000000 */
[----:B------:R-:W-:Y:S02]  /*56a0*/  CS2R R18, SRZ ;  /* 0x0000000000127805 */ /* 0x000fe4000001ff00 */
[----:B------:R-:W-:Y:S02]  /*56b0*/  SHF.L.U32 R3, R84, 0x1f, RZ ;  /* 0x0000001f54037819 */ /* 0x000fe400000006ff */
[----:B------:R-:W-:Y:S02]  /*56c0*/  CS2R R16, SRZ ;  /* 0x0000000000107805 */ /* 0x000fe4000001ff00 */
[----:B------:R-:W-:Y:S02]  /*56d0*/  @P0 LOP3.LUT R2, R2, 0x1, RZ, 0xc0, !PT ;  /* 0x0000000102020812 */ /* 0x000fe400078ec0ff */
[----:B------:R-:W-:Y:S02]  /*56e0*/  PLOP3.LUT P5, PT, PT, PT, PT, 0x8, 0x80 ;  /* 0x000000000080781c */ /* 0x000fe40003fae170 */
[----:B------:R-:W-:Y:S02]  /*56f0*/  ISETP.NE.U32.OR P1, PT, R2, 0x1, !P0 ;  /* 0x000000010200780c */ /* 0x000fe40004725470 */
[----:B------:R-:W-:Y:S11]  /*5700*/  LEA.HI R2, R36, R36, RZ, 0x1 ;  /* 0x0000002424027211 */ /* 0x000ff600078f08ff */
[----:B------:R-:W-:Y:S04]  /*5710*/  @P1 SHF.L.U32 R0, R82, 0x1f, RZ ;  /* 0x0000001f52001819 */ /* 0x000fe800000006ff */
[----:B------:R1:W2:Y:S01]  /*5720*/  @P1 SYNCS.PHASECHK.TRANS64.TRYWAIT P0, [UR44+0x40], R0 ;  /* 0x00004000ff0015a7 */ /* 0x0002a2000800112c */
[----:B------:R3:W3:Y:S01]  /*5730*/  SYNCS.PHASECHK.TRANS64.TRYWAIT P4, [R22+URZ+0x80], R3 ;  /* 0x00008003160075a7 */ /* 0x0006e200080811ff */
[C---:B-1----:R-:W-:Y:S01]  /*5740*/  IMAD.SHL.U32 R0, R2.reuse, 0x20, RZ ;  /* 0x0000002002007824 */ /* 0x042fe200078e00ff */
[----:B------:R-:W-:Y:S04]  /*5750*/  LOP3.LUT R2, R2, 0xffe, RZ, 0xc0, !PT ;  /* 0x00000ffe02027812 */ /* 0x000fe800078ec0ff */
[----:B------:R-:W-:Y:S01]  /*5760*/  LOP3.LUT R0, R0, 0xffffffc0, RZ, 0xc0, !PT ;  /* 0xffffffc000007812 */ /* 0x000fe200078ec0ff */
[----:B------:R-:W-:Y:S04]  /*5770*/  IMAD.IADD R2, R36, 0x1, -R2 ;  /* 0x0000000124027824 */ /* 0x000fe800078e0a02 */
[----:B------:R-:W-:Y:S04]  /*5780*/  IMAD.IADD R0, R37, 0x1, R0 ;  /* 0x0000000125007824 */ /* 0x000fe800078e0200 */
[----:B------:R-:W-:Y:S01]  /*5790*/  IMAD R2, R2, 0x100000, R0 ;  /* 0x0010000002027824 */ /* 0x000fe200078e0200 */
[----:B--2---:R-:W-:Y:S01]  /*57a0*/  @P1 PLOP3.LUT P5, PT, P0, PT, PT, 0x8, 0x80 ;  /* 0x000000000080181c */ /* 0x004fe200007ae170 */
[----:B------:R-:W-:Y:S01]  /*57b0*/  @!UPT UIADD3 URZ, UPT, UPT, URZ, URZ, URZ ;  /* 0x000000fffffff290 */ /* 0x000fe2000fffe0ff */
[----:B---3--:R-:W-:Y:S11]  /*57c0*/  @!P1 BRA `(.L_x_92) ;  /* 0x0000000000809947 */ /* 0x008ff60003800000 */
[----:B------:R-:W-:Y:S01]  /*57d0*/  ISETP.NE.U32.AND P0, PT, RZ, UR58, PT ;  /* 0x0000003aff007c0c */ /* 0x000fe2000bf05070 */
[----:B------:R-:W-:Y:S01]  /*57e0*/  BSSY B0, `(.L_x_93) ;  /* 0x0000012000007945 */ /* 0x000fe20003800000 */
[----:B------:R-:W-:Y:S02]  /*57f0*/  FSETP.NEU.AND P2, PT, R39, RZ, PT ;  /* 0x000000ff2700720b */ /* 0x000fe40003f4d000 */
[----:B------:R-:W-:Y:S02]  /*5800*/  CS2R R18, SRZ ;  /* 0x0000000000127805 */ /* 0x000fe4000001ff00 */
[----:B------:R-:W-:Y:S02]  /*5810*/  ISETP.NE.AND.EX P0, PT, RZ, UR59, PT, P0 ;  /* 0x0000003bff007c0c */ /* 0x000fe4000bf05300 */
[----:B------:R-:W-:Y:S02]  /*5820*/  CS2R R16, SRZ ;  /* 0x0000000000107805 */ /* 0x000fe4000001ff00 */
[----:B------:R-:W-:Y:S02]  /*5830*/  LOP3.LUT P1, RZ, R79, 0xff, RZ, 0xc0, !PT ;  /* 0x000000ff4fff7812 */ /* 0x000fe4000782c0ff */
[----:B------:R-:W-:Y:S02]  /*5840*/  CS2R R66, SRZ ;  /* 0x0000000000427805 */ /* 0x000fe4000001ff00 */
[----:B------:R-:W-:Y:S02]  /*5850*/  SEL R0, RZ, 0xffffffff, P2 ;  /* 0xffffffffff007807 */ /* 0x000fe40001000000 */
[----:B------:R-:W-:Y:S02]  /*5860*/  CS2R R64, SRZ ;  /* 0x0000000000407805 */ /* 0x000fe4000001ff00 */
[----:B------:R-:W-:Y:S04]  /*5870*/  SEL R4, RZ, 0xffffffff, P0 ;  /* 0xffffffffff047807 */ /* 0x000fe80000000000 */
[----:B------:R-:W-:Y:S04]  /*5880*/  @P3 SEL R0, R4, R0, !P1 ;  /* 0x0000000004003207 */ /* 0x000fe80004800000 */
[----:B------:R-:W-:Y:S04]  /*5890*/  LOP3.LUT R0, R0, 0x1, RZ, 0xc0, !PT ;  /* 0x0000000100007812 */ /* 0x000fe800078ec0ff */
[----:B------:R-:W-:Y:S01]  /*58a0*/  ISETP.NE.U32.AND P0, PT, R0, 0x1, PT ;  /* 0x000000010000780c */ /* 0x000fe20003f05070 */
[----:B------:R-:W-:Y:S01]  /*58b0*/  @!UPT UIADD3 URZ, UPT, UPT, URZ, URZ, URZ ;  /* 0x000000fffffff290 */ /* 0x000fe2000fffe0ff */
[----:B------:R-:W-:Y:S11]  /*58c0*/  @!P5 BRA `(.L_x_94) ;  /* 0x00000000000cd947 */ /* 0x000ff60003800000 */
[----:B------:R-:W-:Y:S04]  /*58d0*/  SHF.L.U32 R4, R82, 0x1f, RZ ;  /* 0x0000001f52047819 */ /* 0x000fe800000006ff */
[----:B------:R-:W1:Y:S02]  /*58e0*/  SYNCS.PHASECHK.TRANS64.TRYWAIT P1, [UR44+0x40], R4 ;  /* 0x00004004ff0075a7 */ /* 0x000e64000802112c */
[----:B-1----:R-:W-:Y:S05]  /*58f0*/  @!P1 BRA `(.L_x_95) ;  /* 0x0000001400509947 */ /* 0x002fea0003800000 */
.L_x_94:
[----:B------:R-:W-:Y:S05]  /*5900*/  BSYNC B0 ;  /* 0x0000000000007941 */ /* 0x000fea0003800000 */
.L_x_93:
[----:B------:R2:W3:Y:S01]  /*5910*/  @P0 LDS.128 R16, [R78+UR44+0x200] ;  /* 0x0002002c4e100984 */ /* 0x0004e20008000c00 */
[----:B------:R-:W-:Y:S01]  /*5920*/  UIADD3 UR4, UPT, UPT, UR44, 0x48, URZ ;  /* 0x000000482c047890 */ /* 0x000fe2000fffe0ff */
[----:B------:R-:W-:Y:S02]  /*5930*/  LOP3.LUT R82, R82, 0x1, RZ, 0x3c, !PT ;  /* 0x0000000152527812 */ /* 0x000fe400078e3cff */
[----:B------:R2:W1:Y:S01]  /*5940*/  @P0 LDS.128 R64, [R77+0x10] ;  /* 0x000010004d400984 */ /* 0x0004620000000c00 */
[----:B------:R-:W-:Y:S01]  /*5950*/  UPRMT UR4, UR48, 0x654, UR4 ;  /* 0x0000065430047896 */ /* 0x000fe20008000004 */
[----:B------:R-:W-:Y:S01]  /*5960*/  @!PT LDS RZ, [RZ] ;  /* 0x00000000fffff984 */ /* 0x000fe20000000800 */
[----:B------:R-:W-:Y:S01]  /*5970*/  @!PT LDS RZ, [RZ] ;  /* 0x00000000fffff984 */ /* 0x000fe20000000800 */
[----:B------:R-:W-:Y:S01]  /*5980*/  @!PT LDS RZ, [RZ] ;  /* 0x00000000fffff984 */ /* 0x000fe20000000800 */
[----:B------:R-:W-:Y:S01]  /*5990*/  @!PT LDS RZ, [RZ] ;  /* 0x00000000fffff984 */ /* 0x000fe20000000800 */
[----:B------:R5:W-:Y:S06]  /*59a0*/  MEMBAR.ALL.CTA ;  /* 0x0000000000007992 */ /* 0x000bec0000008000 */
[----:B-----5:R-:W5:Y:S02]  /*59b0*/  FENCE.VIEW.ASYNC.S ;  /* 0x00000000000073c6 */ /* 0x020f640000000000 */
[----:B-----5:R-:W-:Y:S03]  /*59c0*/  SYNCS.ARRIVE.TRANS64.RED.A1T0 RZ, [UR4], RZ ;  /* 0x000000ffffff79a7 */ /* 0x020fe60008100404 */
.L_x_92:
[----:B------:R-:W-:Y:S05]  /*59d0*/  BSYNC B1 ;  /* 0x0000000000017941 */ /* 0x000fea0003800000 */
.L_x_91:
[----:B-1----:R-:W-:Y:S04]  /*59e0*/  SHF.R.U32.HI R0, RZ, 0x15, R2 ;  /* 0x00000015ff007819 */ /* 0x002fe80000011602 */
[----:B------:R-:W-:Y:S01]  /*59f0*/  LOP3.LUT P0, RZ, R0, 0x3, R80, 0x48, !PT ;  /* 0x0000000300ff7812 */ /* 0x000fe20007804850 */
[----:B------:R-:W-:Y:S01]  /*5a00*/  @!UPT UIADD3 URZ, UPT, UPT, URZ, URZ, URZ ;  /* 0x000000fffffff290 */ /* 0x000fe2000fffe0ff */
[----:B------:R-:W-:Y:S11]  /*5a10*/  @P4 BRA `(.L_x_96) ;  /* 0x0000000000084947 */ /* 0x000ff60003800000 */
[----:B------:R-:W1:Y:S02]  /*5a20*/  SYNCS.PHASECHK.TRANS64.TRYWAIT P1, [R22+URZ+0x80], R3 ;  /* 0x00008003160075a7 */ /* 0x000e6400080211ff */
[----:B-1----:R-:W-:Y:S05]  /*5a30*/  @!P1 BRA `(.L_x_97) ;  /* 0x0000001400189947 */ /* 0x002fea0003800000 */
.L_x_96:
[----:B------:R-:W-:Y:S05]  /*5a40*/  @!P0 BRA `(.L_x_98) ;  /* 0x0000000000408947 */ /* 0x000fea0003800000 */
[----:B------:R-:W1:Y:S01]  /*5a50*/  LDCU.64 UR8, c[0x4][0x70] ;  /* 0x01000e00ff0877ac */ /* 0x000e620008000a00 */
[----:B------:R-:W-:Y:S01]  /*5a60*/  MOV R15, 0x0 ;  /* 0x00000000000f7802 */ /* 0x000fe20000000f00 */
[----:B------:R-:W-:Y:S02]  /*5a70*/  HFMA2 R12, -RZ, RZ, 0, 5.9604644775390625e-08 ;  /* 0x00000001ff0c7431 */ /* 0x000fe400000001ff */
[----:B------:R-:W-:Y:S02]  /*5a80*/  IMAD.MOV.U32 R8, RZ, RZ, 0x192 ;  /* 0x00000192ff087424 */ /* 0x000fe400078e00ff */
[----:B------:R-:W-:Y:S01]  /*5a90*/  IMAD.MOV.U32 R13, RZ, RZ, RZ ;  /* 0x000000ffff0d7224 */ /* 0x000fe200078e00ff */
[----:B------:R-:W5:Y:S01]  /*5aa0*/  LDCU.64 UR6, c[0x4][0x78] ;  /* 0x01000f00ff0677ac */ /* 0x000f620008000a00 */
[----:B------:R-:W2:Y:S01]  /*5ab0*/  LDC.64 R14, c[0x4][R15] ;  /* 0x010000000f0e7b82 */ /* 0x000ea20000000a00 */
[----:B------:R-:W3:Y:S01]  /*5ac0*/  LDCU.64 UR4, c[0x4][0x10] ;  /* 0x01000200ff0477ac */ /* 0x000ee20008000a00 */
[----:B-1----:R-:W-:Y:S01]  /*5ad0*/  MOV R5, UR9 ;  /* 0x0000000900057c02 */ /* 0x002fe20008000f00 */
[----:B------:R-:W-:Y:S01]  /*5ae0*/  IMAD.U32 R4, RZ, RZ, UR8 ;  /* 0x00000008ff047e24 */ /* 0x000fe2000f8e00ff */
[----:B-----5:R-:W-:Y:S01]  /*5af0*/  MOV R7, UR7 ;  /* 0x0000000700077c02 */ /* 0x020fe20008000f00 */
[----:B------:R-:W-:Y:S01]  /*5b00*/  IMAD.U32 R6, RZ, RZ, UR6 ;  /* 0x00000006ff067e24 */ /* 0x000fe2000f8e00ff */
[----:B---3--:R-:W-:Y:S01]  /*5b10*/  MOV R11, UR5 ;  /* 0x00000005000b7c02 */ /* 0x008fe20008000f00 */
[----:B------:R-:W-:Y:S02]  /*5b20*/  IMAD.U32 R10, RZ, RZ, UR4 ;  /* 0x00000004ff0a7e24 */ /* 0x000fe4000f8e00ff */
[----:B------:R-:W-:Y:S07]  /*5b30*/  LEPC R20, `(.L_x_98) ;  /* 0x000000001014794e */ /* 0x000fee0000000000 */
[----:B--2-4-:R-:W-:Y:S05]  /*5b40*/  CALL.ABS.NOINC R14 ;  /* 0x000000000e007343 */ /* 0x014fea0003c00000 */
.L_x_98:
[----:B------:R-:W-:Y:S01]  /*5b50*/  LOP3.LUT P0, RZ, R76, 0x60, RZ, 0xc0, !PT ;  /* 0x000000604cff7812 */ /* 0x000fe2000780c0ff */
[----:B------:R-:W-:Y:S05]  /*5b60*/  WARPSYNC.ALL ;  /* 0x0000000000007948 */ /* 0x000fea0003800000 */
[----:B------:R-:W-:Y:S01]  /*5b70*/  R2UR UR4, R2 ;  /* 0x00000000020472ca */ /* 0x000fe200000e0000 */
[----:B------:R-:W-:Y:S01]  /*5b80*/  BSSY.RECONVERGENT B0, `(.L_x_99) ;  /* 0x000009f000007945 */ /* 0x000fe20003800200 */
[-C--:B---3--:R-:W-:Y:S02]  /*5b90*/  F2FP.F16.E5M2.UNPACK_B R2, R16.reuse ;  /* 0x00000010ff02723e */ /* 0x088fe400020004ff */
[----:B------:R-:W-:Y:S02]  /*5ba0*/  F2FP.F16.E5M2.UNPACK_B R16, R16.H1 ;  /* 0x00000010ff10723e */ /* 0x000fe400030004ff */
[----:B------:R-:W-:Y:S01]  /*5bb0*/  R2UR UR5, R22 ;  /* 0x00000000160572ca */ /* 0x000fe200000e0000 */
[----:B------:R-:W-:Y:S01]  /*5bc0*/  HADD2.F32 R0, -RZ, R2.H0_H0 ;  /* 0x20000002ff007230 */ /* 0x000fe20000004100 */
[-C--:B------:R-:W-:Y:S01]  /*5bd0*/  F2FP.F16.E5M2.UNPACK_B R42, R17.reuse ;  /* 0x00000011ff2a723e */ /* 0x080fe200020004ff */
[--C-:B------:R-:W-:Y:S01]  /*5be0*/  HADD2.F32 R3, -RZ, R16.reuse.H0_H0 ;  /* 0x20000010ff037230 */ /* 0x100fe20000004100 */
[----:B------:R-:W-:Y:S01]  /*5bf0*/  F2FP.F16.E5M2.UNPACK_B R44, R17.H1 ;  /* 0x00000011ff2c723e */ /* 0x000fe200030004ff */
[----:B------:R-:W-:Y:S01]  /*5c00*/  HADD2.F32 R40, -RZ, R16.H1_H1 ;  /* 0x30000010ff287230 */ /* 0x000fe20000004100 */
[-C--:B------:R-:W-:Y:S01]  /*5c10*/  F2FP.F16.E5M2.UNPACK_B R46, R18.reuse ;  /* 0x00000012ff2e723e */ /* 0x080fe200020004ff */
[----:B------:R-:W-:Y:S01]  /*5c20*/  HADD2.F32 R2, -RZ, R2.H1_H1 ;  /* 0x30000002ff027230 */ /* 0x000fe20000004100 */
[----:B------:R-:W-:Y:S01]  /*5c30*/  F2FP.F16.E5M2.UNPACK_B R48, R18.H1 ;  /* 0x00000012ff30723e */ /* 0x000fe200030004ff */
[--C-:B------:R-:W-:Y:S01]  /*5c40*/  HADD2.F32 R41, -RZ, R42.reuse.H0_H0 ;  /* 0x2000002aff297230 */ /* 0x100fe20000004100 */
[-C--:B------:R-:W-:Y:S01]  /*5c50*/  F2FP.F16.E5M2.UNPACK_B R50, R19.reuse ;  /* 0x00000013ff32723e */ /* 0x080fe200020004ff */
[----:B------:R-:W-:Y:S01]  /*5c60*/  HADD2.F32 R42, -RZ, R42.H1_H1 ;  /* 0x3000002aff2a7230 */ /* 0x000fe20000004100 */
[----:B------:R-:W-:Y:S01]  /*5c70*/  F2FP.F16.E5M2.UNPACK_B R52, R19.H1 ;  /* 0x00000013ff34723e */ /* 0x000fe200030004ff */
[----:B------:R-:W-:Y:S01]  /*5c80*/  HADD2.F32 R43, -RZ, R44.H0_H0 ;  /* 0x2000002cff2b7230 */ /* 0x000fe20000004100 */
[----:B------:R-:W-:Y:S01]  /*5c90*/  LDTM.16dp32bit_t0_t15.x32 R4, tmem[UR4] ;  /* 0x00000004000479ee */ /* 0x000fe20008a80000 */
[----:B------:R-:W1:Y:S01]  /*5ca0*/  LDTM.16dp32bit_t16_t31.x32 R4, tmem[UR4+0x20] ;  /* 0x00002004000479ee */ /* 0x000e620008aa0000 */
[----:B------:R-:W-:Y:S01]  /*5cb0*/  NOP ;  /* 0x0000000000007918 */ /* 0x000fe20000000000 */
[----:B------:R-:W-:Y:S01]  /*5cc0*/  UIADD3 UR4, UPT, UPT, UR5, 0xa0, URZ ;  /* 0x000000a005047890 */ /* 0x000fe2000fffe0ff */
[--C-:B------:R-:W-:Y:S01]  /*5cd0*/  HADD2.F32 R45, -RZ, R46.reuse.H0_H0 ;  /* 0x2000002eff2d7230 */ /* 0x100fe20000004100 */
[----:B------:R-:W-:Y:S01]  /*5ce0*/  F2FP.F16.E5M2.UNPACK_B R54, R64 ;  /* 0x00000040ff36723e */ /* 0x000fe200020004ff */
[----:B------:R-:W-:Y:S01]  /*5cf0*/  HADD2.F32 R46, -RZ, R46.H1_H1 ;  /* 0x3000002eff2e7230 */ /* 0x000fe20000004100 */
[----:B------:R-:W-:Y:S01]  /*5d00*/  UPRMT UR4, UR48, 0x654, UR4 ;  /* 0x0000065430047896 */ /* 0x000fe20008000004 */
[--C-:B------:R-:W-:Y:S01]  /*5d10*/  HADD2.F32 R49, -RZ, R50.reuse.H0_H0 ;  /* 0x20000032ff317230 */ /* 0x100fe20000004100 */
[-C--:B------:R-:W-:Y:S01]  /*5d20*/  F2FP.F16.E5M2.UNPACK_B R58, R65.reuse ;  /* 0x00000041ff3a723e */ /* 0x080fe200020004ff */
[----:B------:R-:W-:Y:S01]  /*5d30*/  HADD2.F32 R50, -RZ, R50.H1_H1 ;  /* 0x30000032ff327230 */ /* 0x000fe20000004100 */
[----:B------:R-:W-:Y:S01]  /*5d40*/  F2FP.F16.E5M2.UNPACK_B R62, R66 ;  /* 0x00000042ff3e723e */ /* 0x000fe200020004ff */
[--C-:B------:R-:W-:Y:S01]  /*5d50*/  HADD2.F32 R53, -RZ, R54.reuse.H0_H0 ;  /* 0x20000036ff357230 */ /* 0x100fe20000004100 */
[----:B------:R-:W-:Y:S01]  /*5d60*/  F2FP.F16.E5M2.UNPACK_B R56, R64.H1 ;  /* 0x00000040ff38723e */ /* 0x000fe200030004ff */
[----:B------:R-:W-:Y:S01]  /*5d70*/  HADD2.F32 R54, -RZ, R54.H1_H1 ;  /* 0x30000036ff367230 */ /* 0x000fe20000004100 */
[----:B------:R-:W-:Y:S01]  /*5d80*/  F2FP.F16.E5M2.UNPACK_B R60, R65.H1 ;  /* 0x00000041ff3c723e */ /* 0x000fe200030004ff */
[----:B-1----:R-:W-:Y:S01]  /*5d90*/  SYNCS.ARRIVE.TRANS64.RED.A1T0 RZ, [UR4], RZ ;  /* 0x000000ffffff79a7 */ /* 0x002fe20008100404 */
[--C-:B------:R-:W-:Y:S01]  /*5da0*/  HADD2.F32 R57, -RZ, R58.reuse.H0_H0 ;  /* 0x2000003aff397230 */ /* 0x100fe20000004100 */
[-C--:B------:R-:W-:Y:S01]  /*5db0*/  F2FP.F16.E5M2.UNPACK_B R65, R67.reuse ;  /* 0x00000043ff41723e */ /* 0x080fe200020004ff */
[----:B------:R-:W-:Y:S01]  /*5dc0*/  HADD2.F32 R58, -RZ, R58.H1_H1 ;  /* 0x3000003aff3a7230 */ /* 0x000fe20000004100 */
[----:B------:R-:W-:Y:S01]  /*5dd0*/  F2FP.F16.E5M2.UNPACK_B R64, R66.H1 ;  /* 0x00000042ff40723e */ /* 0x000fe200030004ff */
[--C-:B------:R-:W-:Y:S01]  /*5de0*/  HADD2.F32 R61, -RZ, R62.reuse.H0_H0 ;  /* 0x2000003eff3d7230 */ /* 0x100fe20000004100 */
[----:B------:R-:W-:Y:S01]  /*5df0*/  F2FP.F16.E5M2.UNPACK_B R67, R67.H1 ;  /* 0x00000043ff43723e */ /* 0x000fe200030004ff */
[----:B------:R-:W-:Y:S01]  /*5e00*/  HADD2.F32 R62, -RZ, R62.H1_H1 ;  /* 0x3000003eff3e7230 */ /* 0x000fe20000004100 */
[----:B------:R-:W-:Y:S01]  /*5e10*/  IADD3 R36, PT, PT, R36, 0x1, RZ ;  /* 0x0000000124247810 */ /* 0x000fe20007ffe0ff */
[C---:B----4-:R-:W-:Y:S01]  /*5e20*/  FMUL R4, R38.reuse, R4 ;  /* 0x0000000426047220 */ /* 0x050fe20000400000 */
[C---:B------:R-:W-:Y:S01]  /*5e30*/  FMUL R5, R38.reuse, R5 ;  /* 0x0000000526057220 */ /* 0x040fe20000400000 */
[C---:B------:R-:W-:Y:S01]  /*5e40*/  FMUL R8, R38.reuse, R8 ;  /* 0x0000000826087220 */ /* 0x040fe20000400000 */
[C---:B------:R-:W-:Y:S01]  /*5e50*/  FMUL R9, R38.reuse, R9 ;  /* 0x0000000926097220 */ /* 0x040fe20000400000 */
[C---:B------:R-:W-:Y:S01]  /*5e60*/  FFMA R4, R39.reuse, R0, R4 ;  /* 0x0000000027047223 */ /* 0x040fe20000000004 */
[C---:B------:R-:W-:Y:S01]  /*5e70*/  FFMA R5, R39.reuse, R2, R5 ;  /* 0x0000000227057223 */ /* 0x040fe20000000005 */
[C---:B------:R-:W-:Y:S01]  /*5e80*/  FMUL R12, R38.reuse, R12 ;  /* 0x0000000c260c7220 */ /* 0x040fe20000400000 */
        /* <DEDUP_REMOVED lines=10> */
[----:B------:R-:W-:Y:S02]  /*5f30*/  HADD2.F32 R44, -RZ, R44.H1_H1 ;  /* 0x3000002cff2c7230 */ /* 0x000fe40000004100 */
[C---:B------:R-:W-:Y:S01]  /*5f40*/  FMUL R10, R38.reuse, R10 ;  /* 0x0000000a260a7220 */ /* 0x040fe20000400000 */
[C---:B------:R-:W-:Y:S01]  /*5f50*/  FFMA R6, R39.reuse, R3, R6 ;  /* 0x0000000327067223 */ /* 0x040fe20000000006 */
[C---:B------:R-:W-:Y:S01]  /*5f60*/  FFMA R7, R39.reuse, R40, R7 ;  /* 0x0000002827077223 */ /* 0x040fe20000000007 */
[C---:B------:R-:W-:Y:S01]  /*5f70*/  FFMA R8, R39.reuse, R41, R8 ;  /* 0x0000002927087223 */ /* 0x040fe20000000008 */
[C---:B------:R-:W-:Y:S01]  /*5f80*/  FFMA R9, R39.reuse, R42, R9 ;  /* 0x0000002a27097223 */ /* 0x040fe20000000009 */
[----:B------:R-:W-:Y:S01]  /*5f90*/  FFMA R10, R39, R43, R10 ;  /* 0x0000002b270a7223 */ /* 0x000fe2000000000a */
[--C-:B------:R-:W-:Y:S01]  /*5fa0*/  HADD2.F32 R40, -RZ, R65.reuse.H0_H0 ;  /* 0x20000041ff287230 */ /* 0x100fe20000004100 */
[----:B------:R-:W-:Y:S01]  /*5fb0*/  F2FP.SATFINITE.E5M2.F32.PACK_AB_MERGE_C R86, R7, R6, RZ ;  /* 0x000000060756723e */ /* 0x000fe200048060ff */
[C---:B------:R-:W-:Y:S01]  /*5fc0*/  FMUL R7, R38.reuse, R24 ;  /* 0x0000001826077220 */ /* 0x040fe20000400000 */
[C---:B------:R-:W-:Y:S01]  /*5fd0*/  FMUL R24, R38.reuse, R29 ;  /* 0x0000001d26187220 */ /* 0x040fe20000400000 */
[C---:B------:R-:W-:Y:S01]  /*5fe0*/  FMUL R29, R38.reuse, R34 ;  /* 0x00000022261d7220 */ /* 0x040fe20000400000 */
[----:B------:R-:W-:Y:S02]  /*5ff0*/  HADD2.F32 R65, -RZ, R65.H1_H1 ;  /* 0x30000041ff417230 */ /* 0x000fe40000004100 */
[C---:B------:R-:W-:Y:S01]  /*6000*/  FMUL R11, R38.reuse, R11 ;  /* 0x0000000b260b7220 */ /* 0x040fe20000400000 */
[--C-:B------:R-:W-:Y:S02]  /*6010*/  HADD2.F32 R47, -RZ, R48.reuse.H0_H0 ;  /* 0x20000030ff2f7230 */ /* 0x100fe40000004100 */
[C---:B------:R-:W-:Y:S01]  /*6020*/  FMUL R14, R38.reuse, R14 ;  /* 0x0000000e260e7220 */ /* 0x040fe20000400000 */
[----:B------:R-:W-:Y:S02]  /*6030*/  HADD2.F32 R48, -RZ, R48.H1_H1 ;  /* 0x30000030ff307230 */ /* 0x000fe40000004100 */
[C---:B------:R-:W-:Y:S01]  /*6040*/  FFMA R11, R39.reuse, R44, R11 ;  /* 0x0000002c270b7223 */ /* 0x040fe2000000000b */
[C---:B------:R-:W-:Y:S01]  /*6050*/  FFMA R12, R39.reuse, R45, R12 ;  /* 0x0000002d270c7223 */ /* 0x040fe2000000000c */
[C---:B------:R-:W-:Y:S01]  /*6060*/  FFMA R13, R39.reuse, R46, R13 ;  /* 0x0000002e270d7223 */ /* 0x040fe2000000000d */
[----:B------:R-:W-:Y:S01]  /*6070*/  FFMA R14, R39, R47, R14 ;  /* 0x0000002f270e7223 */ /* 0x000fe2000000000e */
[C---:B------:R-:W-:Y:S01]  /*6080*/  FMUL R15, R38.reuse, R15 ;  /* 0x0000000f260f7220 */ /* 0x040fe20000400000 */
[--C-:B------:R-:W-:Y:S01]  /*6090*/  HADD2.F32 R51, -RZ, R52.reuse.H0_H0 ;  /* 0x20000034ff337230 */ /* 0x100fe20000004100 */
[----:B------:R-:W-:Y:S01]  /*60a0*/  F2FP.SATFINITE.E5M2.F32.PACK_AB_MERGE_C R10, R11, R10, RZ ;  /* 0x0000000a0b0a723e */ /* 0x000fe200048060ff */
[----:B------:R-:W-:Y:S02]  /*60b0*/  HADD2.F32 R52, -RZ, R52.H1_H1 ;  /* 0x30000034ff347230 */ /* 0x000fe40000004100 */
[C---:B------:R-:W-:Y:S01]  /*60c0*/  FFMA R15, R39.reuse, R48, R15 ;  /* 0x00000030270f7223 */ /* 0x040fe2000000000f */
[C---:B------:R-:W-:Y:S01]  /*60d0*/  FFMA R16, R39.reuse, R49, R16 ;  /* 0x0000003127107223 */ /* 0x040fe20000000010 */
[C---:B------:R-:W-:Y:S01]  /*60e0*/  FFMA R17, R39.reuse, R50, R17 ;  /* 0x0000003227117223 */ /* 0x040fe20000000011 */
[C---:B------:R-:W-:Y:S01]  /*60f0*/  FMUL R18, R38.reuse, R18 ;  /* 0x0000001226127220 */ /* 0x040fe20000400000 */
[C---:B------:R-:W-:Y:S01]  /*6100*/  FMUL R19, R38.reuse, R19 ;  /* 0x0000001326137220 */ /* 0x040fe20000400000 */
[--C-:B------:R-:W-:Y:S02]  /*6110*/  HADD2.F32 R55, -RZ, R56.reuse.H0_H0 ;  /* 0x20000038ff377230 */ /* 0x100fe40000004100 */
[C---:B------:R-:W-:Y:S01]  /*6120*/  FMUL R3, R38.reuse, R22 ;  /* 0x0000001626037220 */ /* 0x040fe20000400000 */
[C---:B------:R-:W-:Y:S01]  /*6130*/  FFMA R18, R39.reuse, R51, R18 ;  /* 0x0000003327127223 */ /* 0x040fe20000000012 */
[----:B------:R-:W-:Y:S02]  /*6140*/  HADD2.F32 R56, -RZ, R56.H1_H1 ;  /* 0x30000038ff387230 */ /* 0x000fe40000004100 */
[C---:B------:R-:W-:Y:S01]  /*6150*/  FFMA R19, R39.reuse, R52, R19 ;  /* 0x0000003427137223 */ /* 0x040fe20000000013 */
[C---:B------:R-:W-:Y:S01]  /*6160*/  FMUL R6, R38.reuse, R23 ;  /* 0x0000001726067220 */ /* 0x040fe20000400000 */
[C---:B------:R-:W-:Y:S01]  /*6170*/  FFMA R0, R39.reuse, R53, R0 ;  /* 0x0000003527007223 */ /* 0x040fe20000000000 */
[C---:B------:R-:W-:Y:S01]  /*6180*/  FFMA R2, R39.reuse, R54, R2 ;  /* 0x0000003627027223 */ /* 0x040fe20000000002 */
[--C-:B------:R-:W-:Y:S02]  /*6190*/  HADD2.F32 R59, -RZ, R60.reuse.H0_H0 ;  /* 0x2000003cff3b7230 */ /* 0x100fe40000004100 */
[C---:B------:R-:W-:Y:S01]  /*61a0*/  FFMA R3, R39.reuse, R55, R3 ;  /* 0x0000003727037223 */ /* 0x040fe20000000003 */
[----:B------:R-:W-:Y:S02]  /*61b0*/  HADD2.F32 R60, -RZ, R60.H1_H1 ;  /* 0x3000003cff3c7230 */ /* 0x000fe40000004100 */
[C---:B------:R-:W-:Y:S01]  /*61c0*/  FMUL R21, R38.reuse, R26 ;  /* 0x0000001a26157220 */ /* 0x040fe20000400000 */
[C---:B------:R-:W-:Y:S01]  /*61d0*/  FMUL R22, R38.reuse, R27 ;  /* 0x0000001b26167220 */ /* 0x040fe20000400000 */
[C---:B------:R-:W-:Y:S01]  /*61e0*/  FFMA R6, R39.reuse, R56, R6 ;  /* 0x0000003827067223 */ /* 0x040fe20000000006 */
[C---:B------:R-:W-:Y:S01]  /*61f0*/  FFMA R7, R39.reuse, R57, R7 ;  /* 0x0000003927077223 */ /* 0x040fe20000000007 */
[C---:B------:R-:W-:Y:S01]  /*6200*/  FMUL R23, R38.reuse, R28 ;  /* 0x0000001c26177220 */ /* 0x040fe20000400000 */
[C---:B------:R-:W-:Y:S01]  /*6210*/  FFMA R20, R39.reuse, R58, R20 ;  /* 0x0000003a27147223 */ /* 0x040fe20000000014 */
[--C-:B------:R-:W-:Y:S02]  /*6220*/  HADD2.F32 R63, -RZ, R64.reuse.H0_H0 ;  /* 0x20000040ff3f7230 */ /* 0x100fe40000004100 */
[C---:B------:R-:W-:Y:S01]  /*6230*/  FFMA R21, R39.reuse, R59, R21 ;  /* 0x0000003b27157223 */ /* 0x040fe20000000015 */
[----:B------:R-:W-:Y:S02]  /*6240*/  HADD2.F32 R64, -RZ, R64.H1_H1 ;  /* 0x30000040ff407230 */ /* 0x000fe40000004100 */
[C---:B------:R-:W-:Y:S01]  /*6250*/  FFMA R22, R39.reuse, R60, R22 ;  /* 0x0000003c27167223 */ /* 0x040fe20000000016 */
[C---:B------:R-:W-:Y:S01]  /*6260*/  FMUL R26, R38.reuse, R31 ;  /* 0x0000001f261a7220 */ /* 0x040fe20000400000 */
[C---:B------:R-:W-:Y:S01]  /*6270*/  FMUL R27, R38.reuse, R32 ;  /* 0x00000020261b7220 */ /* 0x040fe20000400000 */
[C---:B------:R-:W-:Y:S01]  /*6280*/  FFMA R23, R39.reuse, R61, R23 ;  /* 0x0000003d27177223 */ /* 0x040fe20000000017 */
[----:B------:R-:W-:Y:S01]  /*6290*/  FMUL R28, R38, R33 ;  /* 0x00000021261c7220 */ /* 0x000fe20000400000 */
[C---:B------:R-:W-:Y:S01]  /*62a0*/  FFMA R24, R39.reuse, R62, R24 ;  /* 0x0000003e27187223 */ /* 0x040fe20000000018 */
[--C-:B------:R-:W-:Y:S02]  /*62b0*/  HADD2.F32 R66, -RZ, R67.reuse.H0_H0 ;  /* 0x20000043ff427230 */ /* 0x100fe40000004100 */
[C---:B------:R-:W-:Y:S01]  /*62c0*/  FFMA R25, R39.reuse, R63, R25 ;  /* 0x0000003f27197223 */ /* 0x040fe20000000019 */
[----:B------:R-:W-:Y:S02]  /*62d0*/  HADD2.F32 R67, -RZ, R67.H1_H1 ;  /* 0x30000043ff437230 */ /* 0x000fe40000004100 */
[----:B------:R-:W-:Y:S01]  /*62e0*/  FFMA R26, R39, R64, R26 ;  /* 0x00000040271a7223 */ /* 0x000fe2000000001a */
[----:B------:R-:W-:Y:S01]  /*62f0*/  F2FP.SATFINITE.E5M2.F32.PACK_AB_MERGE_C R14, R15, R14, RZ ;  /* 0x0000000e0f0e723e */ /* 0x000fe200048060ff */
[----:B------:R-:W-:Y:S01]  /*6300*/  FFMA R27, R39, R40, R27 ;  /* 0x00000028271b7223 */ /* 0x000fe2000000001b */
[----:B------:R-:W-:Y:S01]  /*6310*/  F2FP.SATFINITE.E5M2.F32.PACK_AB_MERGE_C R18, R19, R18, RZ ;  /* 0x000000121312723e */ /* 0x000fe200048060ff */
[C---:B------:R-:W-:Y:S01]  /*6320*/  FFMA R28, R39.reuse, R65, R28 ;  /* 0x00000041271c7223 */ /* 0x040fe2000000001c */
[C---:B------:R-:W-:Y:S01]  /*6330*/  FFMA R29, R39.reuse, R66, R29 ;  /* 0x00000042271d7223 */ /* 0x040fe2000000001d */
[----:B------:R-:W-:Y:S01]  /*6340*/  FFMA R30, R39, R67, R30 ;  /* 0x00000043271e7223 */ /* 0x000fe2000000001e */
[----:B------:R-:W-:Y:S02]  /*6350*/  F2FP.SATFINITE.E5M2.F32.PACK_AB_MERGE_C R32, R5, R4, R86 ;  /* 0x000000040520723e */ /* 0x000fe40004806056 */
[----:B------:R-:W-:Y:S02]  /*6360*/  F2FP.SATFINITE.E5M2.F32.PACK_AB_MERGE_C R33, R9, R8, R10 ;  /* 0x000000080921723e */ /* 0x000fe4000480600a */
[----:B------:R-:W-:Y:S02]  /*6370*/  F2FP.SATFINITE.E5M2.F32.PACK_AB_MERGE_C R34, R13, R12, R14 ;  /* 0x0000000c0d22723e */ /* 0x000fe4000480600e */
[----:B------:R-:W-:Y:S02]  /*6380*/  F2FP.SATFINITE.E5M2.F32.PACK_AB_MERGE_C R35, R17, R16, R18 ;  /* 0x000000101123723e */ /* 0x000fe40004806012 */
[----:B------:R-:W-:Y:S02]  /*6390*/  F2FP.SATFINITE.E5M2.F32.PACK_AB_MERGE_C R3, R6, R3, RZ ;  /* 0x000000030603723e */ /* 0x000fe400048060ff */
[----:B------:R-:W-:Y:S01]  /*63a0*/  F2FP.SATFINITE.E5M2.F32.PACK_AB_MERGE_C R5, R22, R21, RZ ;  /* 0x000000151605723e */ /* 0x000fe200048060ff */
[----:B------:R1:W-:Y:S01]  /*63b0*/  STS.128 [R78+UR44+0x1200], R32 ;  /* 0x001200204e007988 */ /* 0x0003e20008000c2c */
[----:B------:R-:W-:Y:S02]  /*63c0*/  F2FP.SATFINITE.E5M2.F32.PACK_AB_MERGE_C R6, R26, R25, RZ ;  /* 0x000000191a06723e */ /* 0x000fe400048060ff */
[----:B------:R-:W-:Y:S02]  /*63d0*/  F2FP.SATFINITE.E5M2.F32.PACK_AB_MERGE_C R29, R30, R29, RZ ;  /* 0x0000001d1e1d723e */ /* 0x000fe400048060ff */
[----:B------:R-:W-:Y:S02]  /*63e0*/  F2FP.SATFINITE.E5M2.F32.PACK_AB_MERGE_C R5, R20, R7, R5 ;  /* 0x000000071405723e */ /* 0x000fe40004806005 */
[----:B------:R-:W-:Y:S02]  /*63f0*/  F2FP.SATFINITE.E5M2.F32.PACK_AB_MERGE_C R4, R2, R0, R3 ;  /* 0x000000000204723e */ /* 0x000fe40004806003 */
[----:B------:R-:W-:Y:S02]  /*6400*/  F2FP.SATFINITE.E5M2.F32.PACK_AB_MERGE_C R6, R24, R23, R6 ;  /* 0x000000171806723e */ /* 0x000fe40004806006 */
[----:B------:R-:W-:Y:S05]  /*6410*/  F2FP.SATFINITE.E5M2.F32.PACK_AB_MERGE_C R7, R28, R27, R29 ;  /* 0x0000001b1c07723e */ /* 0x000fea000480601d */
[----:B------:R1:W-:Y:S01]  /*6420*/  STS.128 [R77+0x1010], R4 ;  /* 0x001010044d007388 */ /* 0x0003e20000000c00 */
[----:B------:R-:W-:Y:S01]  /*6430*/  @!PT LDS RZ, [RZ] ;  /* 0x00000000fffff984 */ /* 0x000fe20000000800 */
[----:B------:R-:W-:Y:S01]  /*6440*/  @!PT LDS RZ, [RZ] ;  /* 0x00000000fffff984 */ /* 0x000fe20000000800 */
[----:B------:R-:W-:Y:S01]  /*6450*/  @!PT LDS RZ, [RZ] ;  /* 0x00000000fffff984 */ /* 0x000fe20000000800 */
[----:B------:R-:W-:Y:S01]  /*6460*/  @!PT LDS RZ, [RZ] ;  /* 0x00000000fffff984 */ /* 0x000fe20000000800 */
[----:B------:R3:W-:Y:S07]  /*6470*/  MEMBAR.ALL.CTA ;  /* 0x0000000000007992 */ /* 0x0007ee0000008000 */
[----:B---3--:R-:W3:Y:S02]  /*6480*/  FENCE.VIEW.ASYNC.S ;  /* 0x00000000000073c6 */ /* 0x008ee40000000000 */
[----:B---3--:R-:W-:Y:S06]  /*6490*/  BAR.SYNC.DEFER_BLOCKING 0x1, 0x80 ;  /* 0x0042000000007b1d */ /* 0x008fec0000010000 */
[----:B------:R-:W-:Y:S05]  /*64a0*/  @P0 BRA `(.L_x_100) ;  /* 0x0000000000300947 */ /* 0x000fea0003800000 */
[----:B------:R-:W-:Y:S02]  /*64b0*/  UIADD3 UR4, UPT, UPT, UR44, 0x1200, URZ ;  /* 0x000012002c047890 */ /* 0x000fe4000fffe0ff */
[----:B------:R-:W-:Y:S02]  /*64c0*/  USHF.L.U32 UR9, UR45, 0x6, URZ ;  /* 0x000000062d097899 */ /* 0x000fe400080006ff */
[----:B------:R-:W-:Y:S02]  /*64d0*/  USHF.L.U32 UR10, UR46, 0x6, URZ ;  /* 0x000000062e0a7899 */ /* 0x000fe400080006ff */
[----:B------:R-:W-:Y:S01]  /*64e0*/  MOV R85, UR4 ;  /* 0x0000000400557c02 */ /* 0x000fe20008000f00 */
[----:B------:R-:W-:Y:S01]  /*64f0*/  UIADD3 UR4, UP0, UPT, UR62, 0x680, URZ ;  /* 0x000006803e047890 */ /* 0x000fe2000ff1e0ff */
[----:B------:R-:W-:Y:S02]  /*6500*/  UMOV UR11, UR36 ;  /* 0x00000024000b7c82 */ /* 0x000fe40008000000 */
[----:B------:R-:W-:Y:S01]  /*6510*/  R2UR UR8, R85 ;  /* 0x00000000550872ca */ /* 0x000fe200000e0000 */
[----:B------:R-:W-:Y:S11]  /*6520*/  UIADD3.X UR5, UPT, UPT, URZ, UR63, URZ, UP0, !UPT ;  /* 0x0000003fff057290 */ /* 0x000ff600087fe4ff */
[----:B------:R-:W-:Y:S01]  /*6530*/  @!UPT UIADD3 URZ, UPT, UPT, URZ, URZ, URZ ;  /* 0x000000fffffff290 */ /* 0x000fe2000fffe0ff */
[----:B------:R3:W-:Y:S01]  /*6540*/  UTMASTG.3D [UR8], [UR4] ;  /* 0x00000008040073b5 */ /* 0x0007e20008010000 */
[----:B------:R0:W-:Y:S01]  /*6550*/  UTMACMDFLUSH ;  /* 0x00000000000079b7 */ /* 0x0001e20000000000 */
[----:B---3--:R-:W-:Y:S04]  /*6560*/  DEPBAR.LE SB0, 0x0 ;  /* 0x000080000000791a */ /* 0x008fe80000000000 */
.L_x_100:
[----:B------:R-:W-:Y:S05]  /*6570*/  BSYNC.RECONVERGENT B0 ;  /* 0x0000000000007941 */ /* 0x000fea0003800200 */
.L_x_99:
[----:B------:R-:W-:Y:S01]  /*6580*/  BAR.SYNC.DEFER_BLOCKING 0x1, 0x80 ;  /* 0x0042000000007b1d */ /* 0x000fe20000010000 */
[----:B------:R-:W-:Y:S01]  /*6590*/  ISETP.NE.AND P0, PT, R81, 0x2, PT ;  /* 0x000000025100780c */ /* 0x000fe20003f05270 */
[----:B------:R-:W-:Y:S01]  /*65a0*/  UISETP.NE.AND UP0, UPT, UR47, URZ, UPT ;  /* 0x000000ff2f00728c */ /* 0x000fe2000bf05270 */
[----:B------:R-:W-:Y:S01]  /*65b0*/  ISETP.NE.AND P1, PT, R36, 0x4, PT ;  /* 0x000000042400780c */ /* 0x000fe20003f25270 */
[----:B------:R-:W-:Y:S01]  /*65c0*/  UIADD3 UR45, UPT, UPT, UR37, UR57, URZ ;  /* 0x00000039252d7290 */ /* 0x000fe2000fffe0ff */
[----:B------:R-:W-:Y:S01]  /*65d0*/  SEL R2, RZ, 0x1, P0 ;  /* 0x00000001ff027807 */ /* 0x000fe20000000000 */
[----:B------:R-:W-:Y:S01]  /*65e0*/  UIADD3 UR46, UPT, UPT, UR38, UR60, URZ ;  /* 0x0000003c262e7290 */ /* 0x000fe2000fffe0ff */
[----:B------:R-:W-:Y:S02]  /*65f0*/  SEL R0, RZ, 0x1, P1 ;  /* 0x00000001ff007807 */ /* 0x000fe40000800000 */
[----:B------:R-:W-:Y:S02]  /*6600*/  LOP3.LUT R83, R83, R2, RZ, 0x3c, !PT ;  /* 0x0000000253537212 */ /* 0x000fe400078e3cff */
[----:B------:R-:W-:Y:S02]  /*6610*/  LOP3.LUT R84, R84, R0, RZ, 0x3c, !PT ;  /* 0x0000000054547212 */ /* 0x000fe400078e3cff */
[----:B------:R-:W-:Y:S02]  /*6620*/  SEL R81, R81, RZ, P0 ;  /* 0x000000ff51517207 */ /* 0x000fe40000000000 */
[----:B------:R-:W-:Y:S01]  /*6630*/  SEL R36, R36, RZ, P1 ;  /* 0x000000ff24247207 */ /* 0x000fe20000800000 */
[----:B------:R-:W-:Y:S01]  /*6640*/  UMOV UR36, UR51 ;  /* 0x0000003300247c82 */ /* 0x000fe20008000000 */
[----:B------:R-:W-:Y:S05]  /*6650*/  BRA.U UP0, `(.L_x_101) ;  /* 0xffffffe5002c7547 */ /* 0x000fea000b83ffff */
[----:B------:R-:W-:Y:S05]  /*6660*/  EXIT ;  /* 0x000000000000794d */ /* 0x000fea0003800000 */
.L_x_24:
[----:B--2---:R2:W3:Y:S02]  /*6670*/  SYNCS.PHASECHK.TRANS64.TRYWAIT P0, [R0+URZ+0xd0], R2 ;  /* 0x0000d002000075a7 */ /* 0x0044e400080011ff */
[----:B---3--:R-:W-:Y:S05]  /*6680*/  @!P0 NANOSLEEP.SYNCS 0x989680 ;  /* 0x009896800000895d */ /* 0x008fea0003900000 */
[----:B------:R-:W3:Y:S02]  /*6690*/  @!P0 SYNCS.PHASECHK.TRANS64 P0, [R0+URZ+0xd0], R2 ;  /* 0x0000d002000085a7 */ /* 0x000ee400080010ff */
[----:B---3--:R-:W-:Y:S05]  /*66a0*/  @!P0 BRA `(.L_x_24) ;  /* 0xfffffffc00f08947 */ /* 0x008fea000383ffff */
[----:B------:R-:W-:Y:S05]  /*66b0*/  BRA `(.L_x_102) ;  /* 0xffffffb000587947 */ /* 0x000fea000383ffff */
.L_x_27:
[----:B-1----:R-:W-:-:S07]  /*66c0*/  MOV R0, UR33 ;  /* 0x0000002100007c02 */ /* 0x002fce0008000f00 */
.L_x_103:
[----:B-1----:R1:W2:Y:S02]  /*66d0*/  SYNCS.PHASECHK.TRANS64.TRYWAIT P0, [R0+URZ+0x20], R3 ;  /* 0x00002003000075a7 */ /* 0x0022a400080011ff */
[----:B--2---:R-:W-:Y:S05]  /*66e0*/  @!P0 NANOSLEEP.SYNCS 0x989680 ;  /* 0x009896800000895d */ /* 0x004fea0003900000 */
[----:B------:R-:W2:Y:S02]  /*66f0*/  @!P0 SYNCS.PHASECHK.TRANS64 P0, [R0+URZ+0x20], R3 ;  /* 0x00002003000085a7 */ /* 0x000ea400080010ff */
[----:B--2---:R-:W-:Y:S05]  /*6700*/  @!P0 BRA `(.L_x_103) ;  /* 0xfffffffc00f08947 */ /* 0x004fea000383ffff */
[----:B------:R-:W-:Y:S05]  /*6710*/  BRA `(.L_x_26) ;  /* 0xffffffb000a07947 */ /* 0x000fea000383ffff */
.L_x_34:
[----:B-1----:R-:W-:-:S07]  /*6720*/  MOV R0, UR17 ;  /* 0x0000001100007c02 */ /* 0x002fce0008000f00 */
.L_x_104:
[----:B-1----:R1:W2:Y:S02]  /*6730*/  SYNCS.PHASECHK.TRANS64.TRYWAIT P0, [R0+URZ+0x20], R3 ;  /* 0x00002003000075a7 */ /* 0x0022a400080011ff */
[----:B--2---:R-:W-:Y:S05]  /*6740*/  @!P0 NANOSLEEP.SYNCS 0x989680 ;  /* 0x009896800000895d */ /* 0x004fea0003900000 */
[----:B------:R-:W2:Y:S02]  /*6750*/  @!P0 SYNCS.PHASECHK.TRANS64 P0, [R0+URZ+0x20], R3 ;  /* 0x00002003000085a7 */ /* 0x000ea400080010ff */
[----:B--2---:R-:W-:Y:S05]  /*6760*/  @!P0 BRA `(.L_x_104) ;  /* 0xfffffffc00f08947 */ /* 0x004fea000383ffff */
[----:B------:R-:W-:Y:S05]  /*6770*/  BRA `(.L_x_33) ;  /* 0xffffffb4005c7947 */ /* 0x000fea000383ffff */
.L_x_39:
[----:B-1----:R1:W2:Y:S02]  /*6780*/  SYNCS.PHASECHK.TRANS64.TRYWAIT P0, [R3+URZ+0x60], R0 ;  /* 0x00006000030075a7 */ /* 0x0022a400080011ff */
[----:B--2---:R-:W-:Y:S05]  /*6790*/  @!P0 NANOSLEEP.SYNCS 0x989680 ;  /* 0x009896800000895d */ /* 0x004fea0003900000 */
[----:B------:R-:W2:Y:S02]  /*67a0*/  @!P0 SYNCS.PHASECHK.TRANS64 P0, [R3+URZ+0x60], R0 ;  /* 0x00006000030085a7 */ /* 0x000ea400080010ff */
[----:B--2---:R-:W-:Y:S05]  /*67b0*/  @!P0 BRA `(.L_x_39) ;  /* 0xfffffffc00f08947 */ /* 0x004fea000383ffff */
[----:B------:R-:W-:Y:S05]  /*67c0*/  BRA `(.L_x_105) ;  /* 0xffffffb800007947 */ /* 0x000fea000383ffff */
.L_x_43:
[----:B------:R-:W-:-:S07]  /*67d0*/  MOV R0, UR4 ;  /* 0x0000000400007c02 */ /* 0x000fce0008000f00 */
.L_x_106:
[----:B-1----:R1:W2:Y:S02]  /*67e0*/  SYNCS.PHASECHK.TRANS64.TRYWAIT P0, [R0+URZ], R2 ;  /* 0x00000002000075a7 */ /* 0x0022a400080011ff */
[----:B--2---:R-:W-:Y:S05]  /*67f0*/  @!P0 NANOSLEEP.SYNCS 0x989680 ;  /* 0x009896800000895d */ /* 0x004fea0003900000 */
[----:B------:R-:W2:Y:S02]  /*6800*/  @!P0 SYNCS.PHASECHK.TRANS64 P0, [R0+URZ], R2 ;  /* 0x00000002000085a7 */ /* 0x000ea400080010ff */
[----:B--2---:R-:W-:Y:S05]  /*6810*/  @!P0 BRA `(.L_x_106) ;  /* 0xfffffffc00f08947 */ /* 0x004fea000383ffff */
[----:B------:R-:W-:Y:S05]  /*6820*/  BRA `(.L_x_107) ;  /* 0xffffffbc00a47947 */ /* 0x000fea000383ffff */
.L_x_44:
[----:B------:R-:W-:-:S07]  /*6830*/  MOV R0, UR5 ;  /* 0x0000000500007c02 */ /* 0x000fce0008000f00 */
.L_x_108:
[----:B-1----:R1:W2:Y:S02]  /*6840*/  SYNCS.PHASECHK.TRANS64.TRYWAIT P0, [R0+URZ], R3 ;  /* 0x00000003000075a7 */ /* 0x0022a400080011ff */
[----:B--2---:R-:W-:Y:S05]  /*6850*/  @!P0 NANOSLEEP.SYNCS 0x989680 ;  /* 0x009896800000895d */ /* 0x004fea0003900000 */
[----:B------:R-:W2:Y:S02]  /*6860*/  @!P0 SYNCS.PHASECHK.TRANS64 P0, [R0+URZ], R3 ;  /* 0x00000003000085a7 */ /* 0x000ea400080010ff */
[----:B--2---:R-:W-:Y:S05]  /*6870*/  @!P0 BRA `(.L_x_108) ;  /* 0xfffffffc00f08947 */ /* 0x004fea000383ffff */
[----:B------:R-:W-:Y:S05]  /*6880*/  BRA `(.L_x_109) ;  /* 0xffffffbc00b07947 */ /* 0x000fea000383ffff */
.L_x_45:
[----:B------:R-:W-:-:S07]  /*6890*/  MOV R0, UR5 ;  /* 0x0000000500007c02 */ /* 0x000fce0008000f00 */
.L_x_110:
[----:B-1----:R1:W2:Y:S02]  /*68a0*/  SYNCS.PHASECHK.TRANS64.TRYWAIT P0, [R0+URZ], R3 ;  /* 0x00000003000075a7 */ /* 0x0022a400080011ff */
[----:B--2---:R-:W-:Y:S05]  /*68b0*/  @!P0 NANOSLEEP.SYNCS 0x989680 ;  /* 0x009896800000895d */ /* 0x004fea0003900000 */
[----:B------:R-:W2:Y:S02]  /*68c0*/  @!P0 SYNCS.PHASECHK.TRANS64 P0, [R0+URZ], R3 ;  /* 0x00000003000085a7 */ /* 0x000ea400080010ff */
[----:B--2---:R-:W-:Y:S05]  /*68d0*/  @!P0 BRA `(.L_x_110) ;  /* 0xfffffffc00f08947 */ /* 0x004fea000383ffff */
[----:B------:R-:W-:Y:S05]  /*68e0*/  BRA `(.L_x_111) ;  /* 0xffffffbc00bc7947 */ /* 0x000fea000383ffff */
.L_x_48:
[----:B-1----:R1:W2:Y:S02]  /*68f0*/  SYNCS.PHASECHK.TRANS64.TRYWAIT P0, [R2+URZ+0xc0], R4 ;  /* 0x0000c004020075a7 */ /* 0x0022a400080011ff */
[----:B--2---:R-:W-:Y:S05]  /*6900*/  @!P0 NANOSLEEP.SYNCS 0x989680 ;  /* 0x009896800000895d */ /* 0x004fea0003900000 */
[----:B------:R-:W2:Y:S02]  /*6910*/  @!P0 SYNCS.PHASECHK.TRANS64 P0, [R2+URZ+0xc0], R4 ;  /* 0x0000c004020085a7 */ /* 0x000ea400080010ff */
[----:B--2---:R-:W-:Y:S05]  /*6920*/  @!P0 BRA `(.L_x_48) ;  /* 0xfffffffc00f08947 */ /* 0x004fea000383ffff */
[----:B------:R-:W-:Y:S05]  /*6930*/  BRA `(.L_x_112) ;  /* 0xffffffc000187947 */ /* 0x000fea000383ffff */
.L_x_49:
[----:B------:R-:W-:-:S07]  /*6940*/  MOV R2, UR4 ;  /* 0x0000000400027c02 */ /* 0x000fce0008000f00 */
.L_x_113:
[----:B-1----:R1:W2:Y:S02]  /*6950*/  SYNCS.PHASECHK.TRANS64.TRYWAIT P0, [R2+URZ+0x70], R5 ;  /* 0x00007005020075a7 */ /* 0x0022a400080011ff */
[----:B--2---:R-:W-:Y:S05]  /*6960*/  @!P0 NANOSLEEP.SYNCS 0x989680 ;  /* 0x009896800000895d */ /* 0x004fea0003900000 */
[----:B------:R-:W2:Y:S02]  /*6970*/  @!P0 SYNCS.PHASECHK.TRANS64 P0, [R2+URZ+0x70], R5 ;  /* 0x00007005020085a7 */ /* 0x000ea400080010ff */
[----:B--2---:R-:W-:Y:S05]  /*6980*/  @!P0 BRA `(.L_x_113) ;  /* 0xfffffffc00f08947 */ /* 0x004fea000383ffff */
[----:B------:R-:W-:Y:S05]  /*6990*/  BRA `(.L_x_114) ;  /* 0xffffffc000287947 */ /* 0x000fea000383ffff */
.L_x_50:
[----:B-1----:R1:W2:Y:S02]  /*69a0*/  SYNCS.PHASECHK.TRANS64.TRYWAIT P1, [R2+URZ+0x60], R4 ;  /* 0x00006004020075a7 */ /* 0x0022a400080211ff */
[----:B--2---:R-:W-:Y:S05]  /*69b0*/  @!P1 NANOSLEEP.SYNCS 0x989680 ;  /* 0x009896800000995d */ /* 0x004fea0003900000 */
[----:B------:R-:W2:Y:S02]  /*69c0*/  @!P1 SYNCS.PHASECHK.TRANS64 P1, [R2+URZ+0x60], R4 ;  /* 0x00006004020095a7 */ /* 0x000ea400080210ff */
[----:B--2---:R-:W-:Y:S05]  /*69d0*/  @!P1 BRA `(.L_x_50) ;  /* 0xfffffffc00f09947 */ /* 0x004fea000383ffff */
[----:B------:R-:W-:Y:S05]  /*69e0*/  BRA `(.L_x_115) ;  /* 0xffffffc000587947 */ /* 0x000fea000383ffff */
.L_x_53:
[----:B------:R-:W-:-:S07]  /*69f0*/  MOV R0, UR4 ;  /* 0x0000000400007c02 */ /* 0x000fce0008000f00 */
.L_x_116:
[----:B-1----:R1:W2:Y:S02]  /*6a00*/  SYNCS.PHASECHK.TRANS64.TRYWAIT P0, [R0+URZ+0x70], R2 ;  /* 0x00007002000075a7 */ /* 0x0022a400080011ff */
[----:B--2---:R-:W-:Y:S05]  /*6a10*/  @!P0 NANOSLEEP.SYNCS 0x989680 ;  /* 0x009896800000895d */ /* 0x004fea0003900000 */
[----:B------:R-:W2:Y:S02]  /*6a20*/  @!P0 SYNCS.PHASECHK.TRANS64 P0, [R0+URZ+0x70], R2 ;  /* 0x00007002000085a7 */ /* 0x000ea400080010ff */
[----:B--2---:R-:W-:Y:S05]  /*6a30*/  @!P0 BRA `(.L_x_116) ;  /* 0xfffffffc00f08947 */ /* 0x004fea000383ffff */
[----:B------:R-:W-:Y:S05]  /*6a40*/  BRA `(.L_x_52) ;  /* 0xffffffc000ac7947 */ /* 0x000fea000383ffff */
.L_x_60:
[----:B-1----:R1:W2:Y:S02]  /*6a50*/  SYNCS.PHASECHK.TRANS64.TRYWAIT P1, [R0+URZ+0x60], R2 ;  /* 0x00006002000075a7 */ /* 0x0022a400080211ff */
[----:B--2---:R-:W-:Y:S05]  /*6a60*/  @!P1 NANOSLEEP.SYNCS 0x989680 ;  /* 0x009896800000995d */ /* 0x004fea0003900000 */
[----:B------:R-:W2:Y:S02]  /*6a70*/  @!P1 SYNCS.PHASECHK.TRANS64 P1, [R0+URZ+0x60], R2 ;  /* 0x00006002000095a7 */ /* 0x000ea400080210ff */
[----:B--2---:R-:W-:Y:S05]  /*6a80*/  @!P1 BRA `(.L_x_60) ;  /* 0xfffffffc00f09947 */ /* 0x004fea000383ffff */
[----:B------:R-:W-:Y:S05]  /*6a90*/  BRA `(.L_x_117) ;  /* 0xffffffc800087947 */ /* 0x000fea000383ffff */
.L_x_61:
[----:B------:R-:W-:-:S07]  /*6aa0*/  MOV R2, UR19 ;  /* 0x0000001300027c02 */ /* 0x000fce0008000f00 */
.L_x_118:
[----:B-1----:R1:W2:Y:S02]  /*6ab0*/  SYNCS.PHASECHK.TRANS64.TRYWAIT P0, [R2+URZ+0xa0], R0 ;  /* 0x0000a000020075a7 */ /* 0x0022a400080011ff */
[----:B--2---:R-:W-:Y:S05]  /*6ac0*/  @!P0 NANOSLEEP.SYNCS 0x989680 ;  /* 0x009896800000895d */ /* 0x004fea0003900000 */
[----:B------:R-:W2:Y:S02]  /*6ad0*/  @!P0 SYNCS.PHASECHK.TRANS64 P0, [R2+URZ+0xa0], R0 ;  /* 0x0000a000020085a7 */ /* 0x000ea400080010ff */
[----:B--2---:R-:W-:Y:S05]  /*6ae0*/  @!P0 BRA `(.L_x_118) ;  /* 0xfffffffc00f08947 */ /* 0x004fea000383ffff */
[----:B------:R-:W-:Y:S05]  /*6af0*/  BRA `(.L_x_119) ;  /* 0xffffffc8003c7947 */ /* 0x000fea000383ffff */
.L_x_64:
[----:B------:R-:W-:Y:S07]  /*6b00*/  MOV R0, UR6 ;  /* 0x0000000600007c02 */ /* 0x000fee0008000f00 */
.L_x_120:
[----:B-1----:R1:W2:Y:S02]  /*6b10*/  SYNCS.PHASECHK.TRANS64.TRYWAIT P0, [R0+URZ], R2 ;  /* 0x00000002000075a7 */ /* 0x0022a400080011ff */
[----:B--2---:R-:W-:Y:S05]  /*6b20*/  @!P0 NANOSLEEP.SYNCS 0x989680 ;  /* 0x009896800000895d */ /* 0x004fea0003900000 */
[----:B------:R-:W2:Y:S02]  /*6b30*/  @!P0 SYNCS.PHASECHK.TRANS64 P0, [R0+URZ], R2 ;  /* 0x00000002000085a7 */ /* 0x000ea400080010ff */
[----:B--2---:R-:W-:Y:S05]  /*6b40*/  @!P0 BRA `(.L_x_120) ;  /* 0xfffffffc00f08947 */ /* 0x004fea000383ffff */
[----:B------:R-:W-:Y:S05]  /*6b50*/  BRA `(.L_x_63) ;  /* 0xffffffc800747947 */ /* 0x000fea000383ffff */
.L_x_67:
[----:B------:R-:W-:-:S07]  /*6b60*/  MOV R0, UR4 ;  /* 0x0000000400007c02 */ /* 0x000fce0008000f00 */
.L_x_121:
[----:B--2---:R2:W4:Y:S02]  /*6b70*/  SYNCS.PHASECHK.TRANS64.TRYWAIT P0, [R0+URZ], R2 ;  /* 0x00000002000075a7 */ /* 0x00452400080011ff */
[----:B----4-:R-:W-:Y:S05]  /*6b80*/  @!P0 NANOSLEEP.SYNCS 0x989680 ;  /* 0x009896800000895d */ /* 0x010fea0003900000 */
[----:B------:R-:W4:Y:S02]  /*6b90*/  @!P0 SYNCS.PHASECHK.TRANS64 P0, [R0+URZ], R2 ;  /* 0x00000002000085a7 */ /* 0x000f2400080010ff */
[----:B----4-:R-:W-:Y:S05]  /*6ba0*/  @!P0 BRA `(.L_x_121) ;  /* 0xfffffffc00f08947 */ /* 0x010fea000383ffff */
[----:B------:R-:W-:Y:S05]  /*6bb0*/  BRA `(.L_x_122) ;  /* 0xffffffcc00147947 */ /* 0x000fea000383ffff */
.L_x_68:
[----:B------:R-:W-:-:S07]  /*6bc0*/  MOV R0, UR5 ;  /* 0x0000000500007c02 */ /* 0x000fce0008000f00 */
.L_x_123:
[----:B-1----:R1:W2:Y:S02]  /*6bd0*/  SYNCS.PHASECHK.TRANS64.TRYWAIT P0, [R0+URZ], R3 ;  /* 0x00000003000075a7 */ /* 0x0022a400080011ff */
[----:B--2---:R-:W-:Y:S05]  /*6be0*/  @!P0 NANOSLEEP.SYNCS 0x989680 ;  /* 0x009896800000895d */ /* 0x004fea0003900000 */
[----:B------:R-:W2:Y:S02]  /*6bf0*/  @!P0 SYNCS.PHASECHK.TRANS64 P0, [R0+URZ], R3 ;  /* 0x00000003000085a7 */ /* 0x000ea400080010ff */
[----:B--2---:R-:W-:Y:S05]  /*6c00*/  @!P0 BRA `(.L_x_123) ;  /* 0xfffffffc00f08947 */ /* 0x004fea000383ffff */
[----:B------:R-:W-:Y:S05]  /*6c10*/  BRA `(.L_x_124) ;  /* 0xffffffcc00207947 */ /* 0x000fea000383ffff */
.L_x_69:
[----:B------:R-:W-:-:S07]  /*6c20*/  MOV R0, UR5 ;  /* 0x0000000500007c02 */ /* 0x000fce0008000f00 */
.L_x_125:
[----:B-1----:R1:W2:Y:S02]  /*6c30*/  SYNCS.PHASECHK.TRANS64.TRYWAIT P0, [R0+URZ], R3 ;  /* 0x00000003000075a7 */ /* 0x0022a400080011ff */
[----:B--2---:R-:W-:Y:S05]  /*6c40*/  @!P0 NANOSLEEP.SYNCS 0x989680 ;  /* 0x009896800000895d */ /* 0x004fea0003900000 */
[----:B------:R-:W2:Y:S02]  /*6c50*/  @!P0 SYNCS.PHASECHK.TRANS64 P0, [R0+URZ], R3 ;  /* 0x00000003000085a7 */ /* 0x000ea400080010ff */
[----:B--2---:R-:W-:Y:S05]  /*6c60*/  @!P0 BRA `(.L_x_125) ;  /* 0xfffffffc00f08947 */ /* 0x004fea000383ffff */
[----:B------:R-:W-:Y:S05]  /*6c70*/  BRA `(.L_x_126) ;  /* 0xffffffcc002c7947 */ /* 0x000fea000383ffff */
.L_x_70:
[----:B-1----:R-:W-:-:S07]  /*6c80*/  MOV R0, UR4 ;  /* 0x0000000400007c02 */ /* 0x002fce0008000f00 */
.L_x_127:
[----:B-1----:R1:W2:Y:S02]  /*6c90*/  SYNCS.PHASECHK.TRANS64.TRYWAIT P0, [R0+URZ], R2 ;  /* 0x00000002000075a7 */ /* 0x0022a400080011ff */
[----:B--2---:R-:W-:Y:S05]  /*6ca0*/  @!P0 NANOSLEEP.SYNCS 0x989680 ;  /* 0x009896800000895d */ /* 0x004fea0003900000 */
[----:B------:R-:W2:Y:S02]  /*6cb0*/  @!P0 SYNCS.PHASECHK.TRANS64 P0, [R0+URZ], R2 ;  /* 0x00000002000085a7 */ /* 0x000ea400080010ff */
[----:B--2---:R-:W-:Y:S05]  /*6cc0*/  @!P0 BRA `(.L_x_127) ;  /* 0xfffffffc00f08947 */ /* 0x004fea000383ffff */
[----:B------:R-:W-:Y:S05]  /*6cd0*/  BRA `(.L_x_128) ;  /* 0xffffffcc00387947 */ /* 0x000fea000383ffff */
.L_x_75:
[----:B--2---:R2:W3:Y:S02]  /*6ce0*/  SYNCS.PHASECHK.TRANS64.TRYWAIT P0, [R12+URZ+0x60], R0 ;  /* 0x000060000c0075a7 */ /* 0x0044e400080011ff */
[----:B---3--:R-:W-:Y:S05]  /*6cf0*/  @!P0 NANOSLEEP.SYNCS 0x989680 ;  /* 0x009896800000895d */ /* 0x008fea0003900000 */
[----:B------:R-:W3:Y:S02]  /*6d00*/  @!P0 SYNCS.PHASECHK.TRANS64 P0, [R12+URZ+0x60], R0 ;  /* 0x000060000c0085a7 */ /* 0x000ee400080010ff */
[----:B---3--:R-:W-:Y:S05]  /*6d10*/  @!P0 BRA `(.L_x_75) ;  /* 0xfffffffc00f08947 */ /* 0x008fea000383ffff */
[----:B------:R-:W-:Y:S05]  /*6d20*/  BRA `(.L_x_129) ;  /* 0xffffffd0004c7947 */ /* 0x000fea000383ffff */
.L_x_78:
[----:B-1----:R-:W-:Y:S07]  /*6d30*/  MOV R0, UR17 ;  /* 0x0000001100007c02 */ /* 0x002fee0008000f00 */
.L_x_130:
[----:B-1----:R1:W2:Y:S02]  /*6d40*/  SYNCS.PHASECHK.TRANS64.TRYWAIT P2, [R0+URZ+0x58], R8 ;  /* 0x00005808000075a7 */ /* 0x0022a400080411ff */
[----:B--2---:R-:W-:Y:S05]  /*6d50*/  @!P2 NANOSLEEP.SYNCS 0x989680 ;  /* 0x009896800000a95d */ /* 0x004fea0003900000 */
[----:B------:R-:W2:Y:S02]  /*6d60*/  @!P2 SYNCS.PHASECHK.TRANS64 P2, [R0+URZ+0x58], R8 ;  /* 0x000058080000a5a7 */ /* 0x000ea400080410ff */
[----:B--2---:R-:W-:Y:S05]  /*6d70*/  @!P2 BRA `(.L_x_130) ;  /* 0xfffffffc00f0a947 */ /* 0x004fea000383ffff */
[----:B------:R-:W-:Y:S05]  /*6d80*/  BRA `(.L_x_77) ;  /* 0xffffffd400ac7947 */ /* 0x000fea000383ffff */
.L_x_81:
[----:B-1----:R-:W-:Y:S07]  /*6d90*/  MOV R0, UR17 ;  /* 0x0000001100007c02 */ /* 0x002fee0008000f00 */
.L_x_131:
[----:B-1----:R1:W2:Y:S02]  /*6da0*/  SYNCS.PHASECHK.TRANS64.TRYWAIT P0, [R0+URZ+0x48], R6 ;  /* 0x00004806000075a7 */ /* 0x0022a400080011ff */
[----:B--2---:R-:W-:Y:S05]  /*6db0*/  @!P0 NANOSLEEP.SYNCS 0x989680 ;  /* 0x009896800000895d */ /* 0x004fea0003900000 */
[----:B------:R-:W2:Y:S02]  /*6dc0*/  @!P0 SYNCS.PHASECHK.TRANS64 P0, [R0+URZ+0x48], R6 ;  /* 0x00004806000085a7 */ /* 0x000ea400080010ff */
[----:B--2---:R-:W-:Y:S05]  /*6dd0*/  @!P0 BRA `(.L_x_131) ;  /* 0xfffffffc00f08947 */ /* 0x004fea000383ffff */
[----:B------:R-:W-:Y:S05]  /*6de0*/  BRA `(.L_x_132) ;  /* 0xffffffd400fc7947 */ /* 0x000fea000383ffff */
.L_x_84:
[----:B---3--:R3:W1:Y:S02]  /*6df0*/  SYNCS.PHASECHK.TRANS64.TRYWAIT P0, [R3+URZ+0x60], R0 ;  /* 0x00006000030075a7 */ /* 0x00866400080011ff */
[----:B-1----:R-:W-:Y:S05]  /*6e00*/  @!P0 NANOSLEEP.SYNCS 0x989680 ;  /* 0x009896800000895d */ /* 0x002fea0003900000 */
[----:B------:R-:W1:Y:S02]  /*6e10*/  @!P0 SYNCS.PHASECHK.TRANS64 P0, [R3+URZ+0x60], R0 ;  /* 0x00006000030085a7 */ /* 0x000e6400080010ff */
[----:B-1----:R-:W-:Y:S05]  /*6e20*/  @!P0 BRA `(.L_x_84) ;  /* 0xfffffffc00f08947 */ /* 0x002fea000383ffff */
[----:B------:R-:W-:Y:S05]  /*6e30*/  BRA `(.L_x_133) ;  /* 0xffffffdc00487947 */ /* 0x000fea000383ffff */
.L_x_95:
[----:B-1----:R-:W-:Y:S04]  /*6e40*/  MOV R0, UR44 ;  /* 0x0000002c00007c02 */ /* 0x002fe80008000f00 */
[----:B------:R1:W2:Y:S03]  /*6e50*/  SYNCS.PHASECHK.TRANS64.TRYWAIT P1, [R0+URZ+0x40], R4 ;  /* 0x00004004000075a7 */ /* 0x0002a600080211ff */
[----:B--2---:R-:W-:Y:S05]  /*6e60*/  @!P1 NANOSLEEP.SYNCS 0x989680 ;  /* 0x009896800000995d */ /* 0x004fea0003900000 */
[----:B------:R-:W2:Y:S02]  /*6e70*/  @!P1 SYNCS.PHASECHK.TRANS64 P1, [R0+URZ+0x40], R4 ;  /* 0x00004004000095a7 */ /* 0x000ea400080210ff */
[----:B--2---:R-:W-:Y:S05]  /*6e80*/  @!P1 BRA `(.L_x_95) ;  /* 0xfffffffc00ec9947 */ /* 0x004fea000383ffff */
[----:B------:R-:W-:Y:S05]  /*6e90*/  BRA `(.L_x_94) ;  /* 0xffffffe800987947 */ /* 0x000fea000383ffff */
.L_x_97:
[----:B------:R1:W1:Y:S02]  /*6ea0*/  SYNCS.PHASECHK.TRANS64.TRYWAIT P1, [R22+URZ+0x80], R3 ;  /* 0x00008003160075a7 */ /* 0x00026400080211ff */
[----:B-1----:R-:W-:Y:S05]  /*6eb0*/  @!P1 NANOSLEEP.SYNCS 0x989680 ;  /* 0x009896800000995d */ /* 0x002fea0003900000 */
[----:B------:R-:W1:Y:S02]  /*6ec0*/  @!P1 SYNCS.PHASECHK.TRANS64 P1, [R22+URZ+0x80], R3 ;  /* 0x00008003160095a7 */ /* 0x000e6400080210ff */
[----:B-1----:R-:W-:Y:S05]  /*6ed0*/  @!P1 BRA `(.L_x_97) ;  /* 0xfffffffc00f09947 */ /* 0x002fea000383ffff */
[----:B------:R-:W-:Y:S05]  /*6ee0*/  BRA `(.L_x_96) ;  /* 0xffffffe800d47947 */ /* 0x000fea000383ffff */
        .weak           $__internal_0_$__cuda_sm10x_tcgen05_guardrail_trap_col_being_dealloced_not_returned_by_alloc
        .type           $__internal_0_$__cuda_sm10x_tcgen05_guardrail_trap_col_being_dealloced_not_returned_by_alloc,@function
        .size           $__internal_0_$__cuda_sm10x_tcgen05_guardrail_trap_col_being_dealloced_not_returned_by_alloc,($__internal_1_$__cuda_sm10x_tcgen05_guardrail_trap_phase_invalid_during_alloc - $__internal_0_$__cuda_sm10x_tcgen05_guardrail_trap_col_being_dealloced_not_returned_by_alloc)
$__internal_0_$__cuda_sm10x_tcgen05_guardrail_trap_col_being_dealloced_not_returned_by_alloc:
[----:B------:R-:W-:Y:S05]  /*6ef0*/  BPT.TRAP 0x1 ;  /* 0x000000040000795c */ /* 0x000fea0000300000 */
[----:B------:R-:W-:-:S04]  /*6f00*/  HFMA2 R3, -RZ, RZ, 0, 0 ;  /* 0x00000000ff037431 */ /* 0x000fc800000001ff */
[----:B------:R-:W-:Y:S05]  /*6f10*/  RET.REL.NODEC R2 `(_ZN7cutlass13device_kernelINS_4gemm6kernel13GemmUniversalIN4cute5tupleIJiiiiEEENS1_10collective13CollectiveMmaINS1_35MainloopSm100TmaUmmaWarpSpecializedILi4ELi2ELi4ENS5_IJNS4_1CILi1EEENSA_ILi2EEESB_EEEEENS5_IJNSA_ILi64EEESF_NSA_ILi32EEEEEENS_12float_e5m2_tENS5_IJlSB_lEEESI_SJ_NS4_8TiledMMAINS4_8MMA_AtomIJNS4_10MMA_TraitsINS4_19SM100_MMA_F8F6F4_SSEJSI_SI_fSF_SF_NS4_17integral_constantINS4_4UMMA5MajorELSQ_0EEESR_NSO_INSP_7ScaleInELSS_0EEEST_EEEEEENS4_6LayoutINS5_IJSB_SB_SB_EEENS5_IJNSA_ILi0EEESY_SY_EEEEENS5_IJNS4_10UnderscoreES11_S11_EEEEENS4_23SM90_TMA_LOAD_MULTICASTENS4_14ComposedLayoutINS4_7SwizzleILi1ELi4ELi3EEENS4_18smem_ptr_flag_bitsILi8EEENSW_INS5_IJNSA_ILi8EEESG_EEENS5_IJSG_SB_EEEEEEEvNS4_8identityENS4_13SM90_TMA_LOADES1E_vS1F_EENS_8epilogue10collective18CollectiveEpilogueINS1I_23Sm100TmaWarpSpecializedILi1ELi1ELi32ELb0ELb0EEEJSH_NS5_IJNSW_ISF_SB_EES1N_EEESI_SJ_SI_SJ_NS1I_6fusion15FusionCallbacksIS1M_NS1P_17LinearCombinationISI_fSI_fLNS_15FloatRoundStyleE2EEESH_S1O_JEEENS4_5SM1004TMEM4LOAD26SM100_TMEM_LOAD_16dp32b32xES1G_NS15_INS16_ILi2ELi4ELi3EEES19_NSW_INS5_IJS1A_SF_EEENS5_IJSF_SB_EEEEEEENS4_39AutoVectorizingCopyWithAssumedAlignmentILi128EEENS4_14SM90_TMA_STOREES23_S25_S25_EEEvvEEEEvNT_6ParamsE) ;  /* 0xffffff9002387950 */ /* 0x000fea0003c3ffff */
        .weak           $__internal_1_$__cuda_sm10x_tcgen05_guardrail_trap_phase_invalid_during_alloc
        .type           $__internal_1_$__cuda_sm10x_tcgen05_guardrail_trap_phase_invalid_during_alloc,@function
        .size           $__internal_1_$__cuda_sm10x_tcgen05_guardrail_trap_phase_invalid_during_alloc,($__internal_2_$__cuda_sm10x_tcgen05_guardrail_trap_unallocated_columns_being_dealloced - $__internal_1_$__cuda_sm10x_tcgen05_guardrail_trap_phase_invalid_during_alloc)
$__internal_1_$__cuda_sm10x_tcgen05_guardrail_trap_phase_invalid_during_alloc:
[----:B------:R-:W-:Y:S05]  /*6f20*/  BPT.TRAP 0x1 ;  /* 0x000000040000795c */ /* 0x000fea0000300000 */
[----:B------:R-:W-:-:S04]  /*6f30*/  MOV R5, 0x0 ;  /* 0x0000000000057802 */ /* 0x000fc80000000f00 */
[----:B------:R-:W-:Y:S05]  /*6f40*/  RET.REL.NODEC R4 `(_ZN7cutlass13device_kernelINS_4gemm6kernel13GemmUniversalIN4cute5tupleIJiiiiEEENS1_10collective13CollectiveMmaINS1_35MainloopSm100TmaUmmaWarpSpecializedILi4ELi2ELi4ENS5_IJNS4_1CILi1EEENSA_ILi2EEESB_EEEEENS5_IJNSA_ILi64EEESF_NSA_ILi32EEEEEENS_12float_e5m2_tENS5_IJlSB_lEEESI_SJ_NS4_8TiledMMAINS4_8MMA_AtomIJNS4_10MMA_TraitsINS4_19SM100_MMA_F8F6F4_SSEJSI_SI_fSF_SF_NS4_17integral_constantINS4_4UMMA5MajorELSQ_0EEESR_NSO_INSP_7ScaleInELSS_0EEEST_EEEEEENS4_6LayoutINS5_IJSB_SB_SB_EEENS5_IJNSA_ILi0EEESY_SY_EEEEENS5_IJNS4_10UnderscoreES11_S11_EEEEENS4_23SM90_TMA_LOAD_MULTICASTENS4_14ComposedLayoutINS4_7SwizzleILi1ELi4ELi3EEENS4_18smem_ptr_flag_bitsILi8EEENSW_INS5_IJNSA_ILi8EEESG_EEENS5_IJSG_SB_EEEEEEEvNS4_8identityENS4_13SM90_TMA_LOADES1E_vS1F_EENS_8epilogue10collective18CollectiveEpilogueINS1I_23Sm100TmaWarpSpecializedILi1ELi1ELi32ELb0ELb0EEEJSH_NS5_IJNSW_ISF_SB_EES1N_EEESI_SJ_SI_SJ_NS1I_6fusion15FusionCallbacksIS1M_NS1P_17LinearCombinationISI_fSI_fLNS_15FloatRoundStyleE2EEESH_S1O_JEEENS4_5SM1004TMEM4LOAD26SM100_TMEM_LOAD_16dp32b32xES1G_NS15_INS16_ILi2ELi4ELi3EEES19_NSW_INS5_IJS1A_SF_EEENS5_IJSF_SB_EEEEEEENS4_39AutoVectorizingCopyWithAssumedAlignmentILi128EEENS4_14SM90_TMA_STOREES23_S25_S25_EEEvvEEEEvNT_6ParamsE) ;  /* 0xffffff90042c7950 */ /* 0x000fea0003c3ffff */
        .weak           $__internal_2_$__cuda_sm10x_tcgen05_guardrail_trap_unallocated_columns_being_dealloced
        .type           $__internal_2_$__cuda_sm10x_tcgen05_guardrail_trap_unallocated_columns_being_dealloced,@function
        .size           $__internal_2_$__cuda_sm10x_tcgen05_guardrail_trap_unallocated_columns_being_dealloced,(.L_x_135 - $__internal_2_$__cuda_sm10x_tcgen05_guardrail_trap_unallocated_columns_being_dealloced)
$__internal_2_$__cuda_sm10x_tcgen05_guardrail_trap_unallocated_columns_being_dealloced:
[----:B------:R-:W-:Y:S05]  /*6f50*/  BPT.TRAP 0x1 ;  /* 0x000000040000795c */ /* 0x000fea0000300000 */
[----:B------:R-:W-:-:S04]  /*6f60*/  HFMA2 R3, -RZ, RZ, 0, 0 ;  /* 0x00000000ff037431 */ /* 0x000fc800000001ff */
[----:B------:R-:W-:Y:S05]  /*6f70*/  RET.REL.NODEC R2 `(_ZN7cutlass13device_kernelINS_4gemm6kernel13GemmUniversalIN4cute5tupleIJiiiiEEENS1_10collective13CollectiveMmaINS1_35MainloopSm100TmaUmmaWarpSpecializedILi4ELi2ELi4ENS5_IJNS4_1CILi1EEENSA_ILi2EEESB_EEEEENS5_IJNSA_ILi64EEESF_NSA_ILi32EEEEEENS_12float_e5m2_tENS5_IJlSB_lEEESI_SJ_NS4_8TiledMMAINS4_8MMA_AtomIJNS4_10MMA_TraitsINS4_19SM100_MMA_F8F6F4_SSEJSI_SI_fSF_SF_NS4_17integral_constantINS4_4UMMA5MajorELSQ_0EEESR_NSO_INSP_7ScaleInELSS_0EEEST_EEEEEENS4_6LayoutINS5_IJSB_SB_SB_EEENS5_IJNSA_ILi0EEESY_SY_EEEEENS5_IJNS4_10UnderscoreES11_S11_EEEEENS4_23SM90_TMA_LOAD_MULTICASTENS4_14ComposedLayoutINS4_7SwizzleILi1ELi4ELi3EEENS4_18smem_ptr_flag_bitsILi8EEENSW_INS5_IJNSA_ILi8EEESG_EEENS5_IJSG_SB_EEEEEEEvNS4_8identityENS4_13SM90_TMA_LOADES1E_vS1F_EENS_8epilogue10collective18CollectiveEpilogueINS1I_23Sm100TmaWarpSpecializedILi1ELi1ELi32ELb0ELb0EEEJSH_NS5_IJNSW_ISF_SB_EES1N_EEESI_SJ_SI_SJ_NS1I_6fusion15FusionCallbacksIS1M_NS1P_17LinearCombinationISI_fSI_fLNS_15FloatRoundStyleE2EEESH_S1O_JEEENS4_5SM1004TMEM4LOAD26SM100_TMEM_LOAD_16dp32b32xES1G_NS15_INS16_ILi2ELi4ELi3EEES19_NSW_INS5_IJS1A_SF_EEENS5_IJSF_SB_EEEEEEENS4_39AutoVectorizingCopyWithAssumedAlignmentILi128EEENS4_14SM90_TMA_STOREES23_S25_S25_EEEvvEEEEvNT_6ParamsE) ;  /* 0xffffff9002207950 */ /* 0x000fea0003c3ffff */
.L_x_134:
[----:B------:R-:W-:-:S00]  /*6f80*/  BRA `(.L_x_134) ;  /* 0xfffffffc00fc7947 */ /* 0x000fc0000383ffff */
[----:B------:R-:W-:-:S00]  /*6f90*/  NOP ;  /* 0x0000000000007918 */ /* 0x000fc00000000000 */
        /* <DEDUP_REMOVED lines=14> */
.L_x_135:


//--------------------- .nv.global.init           --------------------------
	.section	.nv.global.init,"aw",@progbits
.nv.global.init:
	.type		$str$27,@object
	.size		$str$27,($str$28 - $str$27)
$str$27:
        /*0000*/ 	.byte	0x28, 0x61, 0x64, 0x64, 0x72, 0x65, 0x73, 0x73, 0x20, 0x26, 0x20, 0x6d, 0x61, 0x73, 0x6b, 0x29
        /*0010*/ 	.byte	0x20, 0x3d, 0x3d, 0x20, 0x30, 0x00
	.type		$str$28,@object
	.size		$str$28,($str$26 - $str$28)
$str$28:
        /*0016*/ 	.byte	0x2f, 0x74, 0x6d, 0x70, 0x2f, 0x63, 0x75, 0x74, 0x6c, 0x61, 0x73, 0x73, 0x5f, 0x73, 0x77, 0x65
        /*0026*/ 	.byte	0x65, 0x70, 0x5f, 0x73, 0x72, 0x63, 0x2f, 0x69, 0x6e, 0x63, 0x6c, 0x75, 0x64, 0x65, 0x2f, 0x63
        /*0036*/ 	.byte	0x75, 0x74, 0x65, 0x2f, 0x70, 0x6f, 0x69, 0x6e, 0x74, 0x65, 0x72, 0x5f, 0x66, 0x6c, 0x61, 0x67
        /*0046*/ 	.byte	0x67, 0x65, 0x64, 0x2e, 0x68, 0x70, 0x70, 0x00
	.type		$str$26,@object
	.size		$str$26,($str$25 - $str$26)
$str$26:
        /*004e*/ 	.byte	0x2f, 0x74, 0x6d, 0x70, 0x2f, 0x63, 0x75, 0x74, 0x6c, 0x61, 0x73, 0x73, 0x5f, 0x73, 0x77, 0x65
        /*005e*/ 	.byte	0x65, 0x70, 0x5f, 0x73, 0x72, 0x63, 0x2f, 0x69, 0x6e, 0x63, 0x6c, 0x75, 0x64, 0x65, 0x2f, 0x63
        /*006e*/ 	.byte	0x75, 0x74, 0x65, 0x2f, 0x61, 0x74, 0x6f, 0x6d, 0x2f, 0x63, 0x6f, 0x70, 0x79, 0x5f, 0x74, 0x72
        /*007e*/ 	.byte	0x61, 0x69, 0x74, 0x73, 0x5f, 0x73, 0x6d, 0x31, 0x30, 0x30, 0x2e, 0x68, 0x70, 0x70, 0x00
	.type		$str$25,@object
	.size		$str$25,(__unnamed_1 - $str$25)
$str$25:
        /*008d*/ 	.byte	0x28, 0x28, 0x75, 0x69, 0x6e, 0x74, 0x33, 0x32, 0x5f, 0x74, 0x28, 0x74, 0x68, 0x72, 0x65, 0x61
        /*009d*/ 	.byte	0x64, 0x49, 0x64, 0x78, 0x2e, 0x78, 0x29, 0x20, 0x2f, 0x20, 0x33, 0x32, 0x29, 0x20, 0x25, 0x20
        /*00ad*/ 	.byte	0x34, 0x29, 0x20, 0x3d, 0x3d, 0x20, 0x28, 0x28, 0x28, 0x74, 0x6d, 0x65, 0x6d, 0x5f, 0x61, 0x64
        /*00bd*/ 	.byte	0x64, 0x72, 0x20, 0x3e, 0x3e, 0x20, 0x31, 0x36, 0x29, 0x20, 0x2f, 0x20, 0x33, 0x32, 0x29, 0x20
        /*00cd*/ 	.byte	0x25, 0x20, 0x34, 0x29, 0x00
	.type		__unnamed_1,@object
	.size		__unnamed_1,(__unnamed_2 - __unnamed_1)
__unnamed_1:
        /*00d2*/ 	.byte	0x61, 0x75, 0x74, 0x6f, 0x20, 0x63, 0x75, 0x74, 0x65, 0x3a, 0x3a, 0x61, 0x73, 0x5f, 0x70, 0x6f
        /* <DEDUP_REMOVED lines=24> */
        /*0262*/ 	.byte	0x3c, 0x34, 0x30, 0x39, 0x36, 0x3e, 0x3e, 0x3e, 0x3e, 0x5d, 0x00
	.type		__unnamed_2,@object
	.size		__unnamed_2,(.L_2 - __unnamed_2)
__unnamed_2:
        /* <DEDUP_REMOVED lines=40> */
        /*04ed*/ 	.byte	0x74, 0x65, 0x3a, 0x3a, 0x43, 0x3c, 0x30, 0x3e, 0x3e, 0x3e, 0x3e, 0x5d, 0x00
.L_2:


//--------------------- .nv.shared._ZN7cutlass13device_kernelINS_4gemm6kernel13GemmUniversalIN4cute5tupleIJiiiiEEENS1_10collective13CollectiveMmaINS1_35MainloopSm100TmaUmmaWarpSpecializedILi4ELi2ELi4ENS5_IJNS4_1CILi1EEENSA_ILi2EEESB_EEEEENS5_IJNSA_ILi64EEESF_NSA_ILi32EEEEEENS_12float_e5m2_tENS5_IJlSB_lEEESI_SJ_NS4_8TiledMMAINS4_8MMA_AtomIJNS4_10MMA_TraitsINS4_19SM100_MMA_F8F6F4_SSEJSI_SI_fSF_SF_NS4_17integral_constantINS4_4UMMA5MajorELSQ_0EEESR_NSO_INSP_7ScaleInELSS_0EEEST_EEEEEENS4_6LayoutINS5_IJSB_SB_SB_EEENS5_IJNSA_ILi0EEESY_SY_EEEEENS5_IJNS4_10UnderscoreES11_S11_EEEEENS4_23SM90_TMA_LOAD_MULTICASTENS4_14ComposedLayoutINS4_7SwizzleILi1ELi4ELi3EEENS4_18smem_ptr_flag_bitsILi8EEENSW_INS5_IJNSA_ILi8EEESG_EEENS5_IJSG_SB_EEEEEEEvNS4_8identityENS4_13SM90_TMA_LOADES1E_vS1F_EENS_8epilogue10collective18CollectiveEpilogueINS1I_23Sm100TmaWarpSpecializedILi1ELi1ELi32ELb0ELb0EEEJSH_NS5_IJNSW_ISF_SB_EES1N_EEESI_SJ_SI_SJ_NS1I_6fusion15FusionCallbacksIS1M_NS1P_17LinearCombinationISI_fSI_fLNS_15FloatRoundStyleE2EEESH_S1O_JEEENS4_5SM1004TMEM4LOAD26SM100_TMEM_LOAD_16dp32b32xES1G_NS15_INS16_ILi2ELi4ELi3EEES19_NSW_INS5_IJS1A_SF_EEENS5_IJSF_SB_EEEEEEENS4_39AutoVectorizingCopyWithAssumedAlignmentILi128EEENS4_14SM90_TMA_STOREES23_S25_S25_EEEvvEEEEvNT_6ParamsE --------------------------
	.section	.nv.shared._ZN7cutlass13device_kernelINS_4gemm6kernel13GemmUniversalIN4cute5tupleIJiiiiEEENS1_10collective13CollectiveMmaINS1_35MainloopSm100TmaUmmaWarpSpecializedILi4ELi2ELi4ENS5_IJNS4_1CILi1EEENSA_ILi2EEESB_EEEEENS5_IJNSA_ILi64EEESF_NSA_ILi32EEEEEENS_12float_e5m2_tENS5_IJlSB_lEEESI_SJ_NS4_8TiledMMAINS4_8MMA_AtomIJNS4_10MMA_TraitsINS4_19SM100_MMA_F8F6F4_SSEJSI_SI_fSF_SF_NS4_17integral_constantINS4_4UMMA5MajorELSQ_0EEESR_NSO_INSP_7ScaleInELSS_0EEEST_EEEEEENS4_6LayoutINS5_IJSB_SB_SB_EEENS5_IJNSA_ILi0EEESY_SY_EEEEENS5_IJNS4_10UnderscoreES11_S11_EEEEENS4_23SM90_TMA_LOAD_MULTICASTENS4_14ComposedLayoutINS4_7SwizzleILi1ELi4ELi3EEENS4_18smem_ptr_flag_bitsILi8EEENSW_INS5_IJNSA_ILi8EEESG_EEENS5_IJSG_SB_EEEEEEEvNS4_8identityENS4_13SM90_TMA_LOADES1E_vS1F_EENS_8epilogue10collective18CollectiveEpilogueINS1I_23Sm100TmaWarpSpecializedILi1ELi1ELi32ELb0ELb0EEEJSH_NS5_IJNSW_ISF_SB_EES1N_EEESI_SJ_SI_SJ_NS1I_6fusion15FusionCallbacksIS1M_NS1P_17LinearCombinationISI_fSI_fLNS_15FloatRoundStyleE2EEESH_S1O_JEEENS4_5SM1004TMEM4LOAD26SM100_TMEM_LOAD_16dp32b32xES1G_NS15_INS16_ILi2ELi4ELi3EEES19_NSW_INS5_IJS1A_SF_EEENS5_IJSF_SB_EEEEEEENS4_39AutoVectorizingCopyWithAssumedAlignmentILi128EEENS4_14SM90_TMA_STOREES23_S25_S25_EEEvvEEEEvNT_6ParamsE,"aw",@nobits
	.sectionflags	@""
	.align	16
	.zero		1024


//--------------------- .nv.shared.reserved.0     --------------------------
	.section	.nv.shared.reserved.0,"aw",@nobits
	.weak		__nv_reservedSMEM_offset_0_alias
	.size		__nv_reservedSMEM_offset_0_alias, 0, 64
	.other		__nv_reservedSMEM_offset_0_alias,@"STO_CUDA_RESERVED_SHARED STV_DEFAULT"
__nv_reservedSMEM_offset_0_alias:
	.zero		0
.nv.shared.reserved.0:
	.zero		64
	.weak		__nv_reservedSMEM_tcgen05_partition
	.type		__nv_reservedSMEM_tcgen05_partition,@object
	.size		__nv_reservedSMEM_tcgen05_partition,(.L_0 - __nv_reservedSMEM_tcgen05_partition)
__nv_reservedSMEM_tcgen05_partition:
	.zero		32
.L_0:


//--------------------- .nv.global                --------------------------
	.section	.nv.global,"aw",@nobits
.nv.global:
	.type		_ZN39_INTERNAL_f64f05fb_4_k_cu_76f66795_81574cute1_E,@object
	.size		_ZN39_INTERNAL_f64f05fb_4_k_cu_76f66795_81574cute1_E,(_ZN39_INTERNAL_f64f05fb_4_k_cu_76f66795_81574cuda3std3__45__cpo6cbeginE - _ZN39_INTERNAL_f64f05fb_4_k_cu_76f66795_81574cute1_E)
_ZN39_INTERNAL_f64f05fb_4_k_cu_76f66795_81574cute1_E:
	.zero		1
	.type		_ZN39_INTERNAL_f64f05fb_4_k_cu_76f66795_81574cuda3std3__45__cpo6cbeginE,@object
	.size		_ZN39_INTERNAL_f64f05fb_4_k_cu_76f66795_81574cuda3std3__45__cpo6cbeginE,(_ZN39_INTERNAL_f64f05fb_4_k_cu_76f66795_81574cuda3std3__48in_placeE - _ZN39_INTERNAL_f64f05fb_4_k_cu_76f66795_81574cuda3std3__45__cpo6cbeginE)
_ZN39_INTERNAL_f64f05fb_4_k_cu_76f66795_81574cuda3std3__45__cpo6cbeginE:
	.zero		1
	.type		_ZN39_INTERNAL_f64f05fb_4_k_cu_76f66795_81574cuda3std3__48in_placeE,@object
	.size		_ZN39_INTERNAL_f64f05fb_4_k_cu_76f66795_81574cuda3std3__48in_placeE,(_ZN39_INTERNAL_f64f05fb_4_k_cu_76f66795_81574cuda3std6ranges3__45__cpo9iter_moveE - _ZN39_INTERNAL_f64f05fb_4_k_cu_76f66795_81574cuda3std3__48in_placeE)
_ZN39_INTERNAL_f64f05fb_4_k_cu_76f66795_81574cuda3std3__48in_placeE:
	.zero		1
	.type		_ZN39_INTERNAL_f64f05fb_4_k_cu_76f66795_81574cuda3std6ranges3__45__cpo9iter_moveE,@object
	.size		_ZN39_INTERNAL_f64f05fb_4_k_cu_76f66795_81574cuda3std6ranges3__45__cpo9iter_moveE,(_ZN39_INTERNAL_f64f05fb_4_k_cu_76f66795_81574cuda3std3__45__cpo5beginE - _ZN39_INTERNAL_f64f05fb_4_k_cu_76f66795_81574cuda3std6ranges3__45__cpo9iter_moveE)
_ZN39_INTERNAL_f64f05fb_4_k_cu_76f66795_81574cuda3std6ranges3__45__cpo9iter_moveE:
	.zero		1
	.type		_ZN39_INTERNAL_f64f05fb_4_k_cu_76f66795_81574cuda3std3__45__cpo5beginE,@object
	.size		_ZN39_INTERNAL_f64f05fb_4_k_cu_76f66795_81574cuda3std3__45__cpo5beginE,(_ZN39_INTERNAL_f64f05fb_4_k_cu_76f66795_81574cuda3std3__441_GLOBAL__N__f64f05fb_4_k_cu_76f66795_81576ignoreE - _ZN39_INTERNAL_f64f05fb_4_k_cu_76f66795_81574cuda3std3__45__cpo5beginE)
_ZN39_INTERNAL_f64f05fb_4_k_cu_76f66795_81574cuda3std3__45__cpo5beginE:
	.zero		1
	.type		_ZN39_INTERNAL_f64f05fb_4_k_cu_76f66795_81574cuda3std3__441_GLOBAL__N__f64f05fb_4_k_cu_76f66795_81576ignoreE,@object
	.size		_ZN39_INTERNAL_f64f05fb_4_k_cu_76f66795_81574cuda3std3__441_GLOBAL__N__f64f05fb_4_k_cu_76f66795_81576ignoreE,(_ZN39_INTERNAL_f64f05fb_4_k_cu_76f66795_81574cute7productE - _ZN39_INTERNAL_f64f05fb_4_k_cu_76f66795_81574cuda3std3__441_GLOBAL__N__f64f05fb_4_k_cu_76f66795_81576ignoreE)
_ZN39_INTERNAL_f64f05fb_4_k_cu_76f66795_81574cuda3std3__441_GLOBAL__N__f64f05fb_4_k_cu_76f66795_81576ignoreE:
	.zero		1
	.type		_ZN39_INTERNAL_f64f05fb_4_k_cu_76f66795_81574cute7productE,@object
	.size		_ZN39_INTERNAL_f64f05fb_4_k_cu_76f66795_81574cute7productE,(_ZN39_INTERNAL_f64f05fb_4_k_cu_76f66795_81574cuda3std3__45__cpo3endE - _ZN39_INTERNAL_f64f05fb_4_k_cu_76f66795_81574cute7productE)
_ZN39_INTERNAL_f64f05fb_4_k_cu_76f66795_81574cute7productE:
	.zero		1
	.type		_ZN39_INTERNAL_f64f05fb_4_k_cu_76f66795_81574cuda3std3__45__cpo3endE,@object
	.size		_ZN39_INTERNAL_f64f05fb_4_k_cu_76f66795_81574cuda3std3__45__cpo3endE,(_ZN39_INTERNAL_f64f05fb_4_k_cu_76f66795_81574cuda3std3__419piecewise_constructE - _ZN39_INTERNAL_f64f05fb_4_k_cu_76f66795_81574cuda3std3__45__cpo3endE)
_ZN39_INTERNAL_f64f05fb_4_k_cu_76f66795_81574cuda3std3__45__cpo3endE:
	.zero		1
	.type		_ZN39_INTERNAL_f64f05fb_4_k_cu_76f66795_81574cuda3std3__419piecewise_constructE,@object
	.size		_ZN39_INTERNAL_f64f05fb_4_k_cu_76f66795_81574cuda3std3__419piecewise_constructE,(_ZN39_INTERNAL_f64f05fb_4_k_cu_76f66795_81574cuda3std3__45__cpo4cendE - _ZN39_INTERNAL_f64f05fb_4_k_cu_76f66795_81574cuda3std3__419piecewise_constructE)
_ZN39_INTERNAL_f64f05fb_4_k_cu_76f66795_81574cuda3std3__419piecewise_constructE:
	.zero		1
	.type		_ZN39_INTERNAL_f64f05fb_4_k_cu_76f66795_81574cuda3std3__45__cpo4cendE,@object
	.size		_ZN39_INTERNAL_f64f05fb_4_k_cu_76f66795_81574cuda3std3__45__cpo4cendE,(_ZN39_INTERNAL_f64f05fb_4_k_cu_76f66795_81574cuda3std6ranges3__45__cpo4swapE - _ZN39_INTERNAL_f64f05fb_4_k_cu_76f66795_81574cuda3std3__45__cpo4cendE)
_ZN39_INTERNAL_f64f05fb_4_k_cu_76f66795_81574cuda3std3__45__cpo4cendE:
	.zero		1
	.type		_ZN39_INTERNAL_f64f05fb_4_k_cu_76f66795_81574cuda3std6ranges3__45__cpo4swapE,@object
	.size		_ZN39_INTERNAL_f64f05fb_4_k_cu_76f66795_81574cuda3std6ranges3__45__cpo4swapE,(.L_10 - _ZN39_INTERNAL_f64f05fb_4_k_cu_76f66795_81574cuda3std6ranges3__45__cpo4swapE)
_ZN39_INTERNAL_f64f05fb_4_k_cu_76f66795_81574cuda3std6ranges3__45__cpo4swapE:
	.zero		1
.L_10:


//--------------------- .nv.constant0._ZN7cutlass13device_kernelINS_4gemm6kernel13GemmUniversalIN4cute5tupleIJiiiiEEENS1_10collective13CollectiveMmaINS1_35MainloopSm100TmaUmmaWarpSpecializedILi4ELi2ELi4ENS5_IJNS4_1CILi1EEENSA_ILi2EEESB_EEEEENS5_IJNSA_ILi64EEESF_NSA_ILi32EEEEEENS_12float_e5m2_tENS5_IJlSB_lEEESI_SJ_NS4_8TiledMMAINS4_8MMA_AtomIJNS4_10MMA_TraitsINS4_19SM100_MMA_F8F6F4_SSEJSI_SI_fSF_SF_NS4_17integral_constantINS4_4UMMA5MajorELSQ_0EEESR_NSO_INSP_7ScaleInELSS_0EEEST_EEEEEENS4_6LayoutINS5_IJSB_SB_SB_EEENS5_IJNSA_ILi0EEESY_SY_EEEEENS5_IJNS4_10UnderscoreES11_S11_EEEEENS4_23SM90_TMA_LOAD_MULTICASTENS4_14ComposedLayoutINS4_7SwizzleILi1ELi4ELi3EEENS4_18smem_ptr_flag_bitsILi8EEENSW_INS5_IJNSA_ILi8EEESG_EEENS5_IJSG_SB_EEEEEEEvNS4_8identityENS4_13SM90_TMA_LOADES1E_vS1F_EENS_8epilogue10collective18CollectiveEpilogueINS1I_23Sm100TmaWarpSpecializedILi1ELi1ELi32ELb0ELb0EEEJSH_NS5_IJNSW_ISF_SB_EES1N_EEESI_SJ_SI_SJ_NS1I_6fusion15FusionCallbacksIS1M_NS1P_17LinearCombinationISI_fSI_fLNS_15FloatRoundStyleE2EEESH_S1O_JEEENS4_5SM1004TMEM4LOAD26SM100_TMEM_LOAD_16dp32b32xES1G_NS15_INS16_ILi2ELi4ELi3EEES19_NSW_INS5_IJS1A_SF_EEENS5_IJSF_SB_EEEEEEENS4_39AutoVectorizingCopyWithAssumedAlignmentILi128EEENS4_14SM90_TMA_STOREES23_S25_S25_EEEvvEEEEvNT_6ParamsE --------------------------
	.section	.nv.constant0._ZN7cutlass13device_kernelINS_4gemm6kernel13GemmUniversalIN4cute5tupleIJiiiiEEENS1_10collective13CollectiveMmaINS1_35MainloopSm100TmaUmmaWarpSpecializedILi4ELi2ELi4ENS5_IJNS4_1CILi1EEENSA_ILi2EEESB_EEEEENS5_IJNSA_ILi64EEESF_NSA_ILi32EEEEEENS_12float_e5m2_tENS5_IJlSB_lEEESI_SJ_NS4_8TiledMMAINS4_8MMA_AtomIJNS4_10MMA_TraitsINS4_19SM100_MMA_F8F6F4_SSEJSI_SI_fSF_SF_NS4_17integral_constantINS4_4UMMA5MajorELSQ_0EEESR_NSO_INSP_7ScaleInELSS_0EEEST_EEEEEENS4_6LayoutINS5_IJSB_SB_SB_EEENS5_IJNSA_ILi0EEESY_SY_EEEEENS5_IJNS4_10UnderscoreES11_S11_EEEEENS4_23SM90_TMA_LOAD_MULTICASTENS4_14ComposedLayoutINS4_7SwizzleILi1ELi4ELi3EEENS4_18smem_ptr_flag_bitsILi8EEENSW_INS5_IJNSA_ILi8EEESG_EEENS5_IJSG_SB_EEEEEEEvNS4_8identityENS4_13SM90_TMA_LOADES1E_vS1F_EENS_8epilogue10collective18CollectiveEpilogueINS1I_23Sm100TmaWarpSpecializedILi1ELi1ELi32ELb0ELb0EEEJSH_NS5_IJNSW_ISF_SB_EES1N_EEESI_SJ_SI_SJ_NS1I_6fusion15FusionCallbacksIS1M_NS1P_17LinearCombinationISI_fSI_fLNS_15FloatRoundStyleE2EEESH_S1O_JEEENS4_5SM1004TMEM4LOAD26SM100_TMEM_LOAD_16dp32b32xES1G_NS15_INS16_ILi2ELi4ELi3EEES19_NSW_INS5_IJS1A_SF_EEENS5_IJSF_SB_EEEEEEENS4_39AutoVectorizingCopyWithAssumedAlignmentILi128EEENS4_14SM90_TMA_STOREES23_S25_S25_EEEvvEEEEvNT_6ParamsE,"a",@progbits
	.sectionflags	@""
	.align	4
.nv.constant0._ZN7cutlass13device_kernelINS_4gemm6kernel13GemmUniversalIN4cute5tupleIJiiiiEEENS1_10collective13CollectiveMmaINS1_35MainloopSm100TmaUmmaWarpSpecializedILi4ELi2ELi4ENS5_IJNS4_1CILi1EEENSA_ILi2EEESB_EEEEENS5_IJNSA_ILi64EEESF_NSA_ILi32EEEEEENS_12float_e5m2_tENS5_IJlSB_lEEESI_SJ_NS4_8TiledMMAINS4_8MMA_AtomIJNS4_10MMA_TraitsINS4_19SM100_MMA_F8F6F4_SSEJSI_SI_fSF_SF_NS4_17integral_constantINS4_4UMMA5MajorELSQ_0EEESR_NSO_INSP_7ScaleInELSS_0EEEST_EEEEEENS4_6LayoutINS5_IJSB_SB_SB_EEENS5_IJNSA_ILi0EEESY_SY_EEEEENS5_IJNS4_10UnderscoreES11_S11_EEEEENS4_23SM90_TMA_LOAD_MULTICASTENS4_14ComposedLayoutINS4_7SwizzleILi1ELi4ELi3EEENS4_18smem_ptr_flag_bitsILi8EEENSW_INS5_IJNSA_ILi8EEESG_EEENS5_IJSG_SB_EEEEEEEvNS4_8identityENS4_13SM90_TMA_LOADES1E_vS1F_EENS_8epilogue10collective18CollectiveEpilogueINS1I_23Sm100TmaWarpSpecializedILi1ELi1ELi32ELb0ELb0EEEJSH_NS5_IJNSW_ISF_SB_EES1N_EEESI_SJ_SI_SJ_NS1I_6fusion15FusionCallbacksIS1M_NS1P_17LinearCombinationISI_fSI_fLNS_15FloatRoundStyleE2EEESH_S1O_JEEENS4_5SM1004TMEM4LOAD26SM100_TMEM_LOAD_16dp32b32xES1G_NS15_INS16_ILi2ELi4ELi3EEES19_NSW_INS5_IJS1A_SF_EEENS5_IJSF_SB_EEEEEEENS4_39AutoVectorizingCopyWithAssumedAlignmentILi128EEENS4_14SM90_TMA_STOREES23_S25_S25_EEEvvEEEEvNT_6ParamsE:
	.zero		2944


//--------------------- SYMBOLS --------------------------

	.type		.nv.reservedSmem.offset0,@object
	.size		.nv.reservedSmem.offset0,0x4
	.type		.nv.reservedSmem.cap,@object
	.size		.nv.reservedSmem.cap,0x4
	.type		__assertfail,@function
